//
// Generated by NVIDIA NVVM Compiler
//
// Compiler Build ID: CL-36424714
// Cuda compilation tools, release 13.0, V13.0.88
// Based on NVVM 20.0.0
//

.version 9.0
.target sm_100
.address_size 64

	// .globl	_Z13naive_softmaxPfS_ii

.visible .entry _Z13naive_softmaxPfS_ii(
	.param .u64 .ptr .align 1 _Z13naive_softmaxPfS_ii_param_0,
	.param .u64 .ptr .align 1 _Z13naive_softmaxPfS_ii_param_1,
	.param .u32 _Z13naive_softmaxPfS_ii_param_2,
	.param .u32 _Z13naive_softmaxPfS_ii_param_3
)
{
	.reg .pred 	%p<29>;
	.reg .b32 	%r<145>;
	.reg .b32 	%f<496>;
	.reg .b64 	%rd<37>;

	ld.param.u64 	%rd7, [_Z13naive_softmaxPfS_ii_param_0];
	ld.param.u64 	%rd8, [_Z13naive_softmaxPfS_ii_param_1];
	ld.param.u32 	%r51, [_Z13naive_softmaxPfS_ii_param_3];
	cvta.to.global.u64 	%rd1, %rd8;
	cvta.to.global.u64 	%rd2, %rd7;
	mov.u32 	%r52, %tid.x;
	mov.u32 	%r53, %ntid.x;
	mov.u32 	%r54, %ctaid.x;
	mad.lo.s32 	%r1, %r53, %r54, %r52;
	setp.gt.s32 	%p1, %r1, 1023;
	@%p1 bra 	$L__BB0_38;
	setp.lt.s32 	%p2, %r51, 1;
	mov.f32 	%f486, 0fFF800000;
	@%p2 bra 	$L__BB0_14;
	mul.lo.s32 	%r2, %r51, %r1;
	and.b32  	%r3, %r51, 15;
	setp.lt.u32 	%p3, %r51, 16;
	mov.f32 	%f486, 0fFF800000;
	mov.b32 	%r128, 0;
	@%p3 bra 	$L__BB0_5;
	and.b32  	%r128, %r51, 2147483632;
	neg.s32 	%r134, %r128;
	add.s64 	%rd3, %rd2, 32;
	mov.f32 	%f486, 0fFF800000;
	mov.u32 	%r133, %r2;
$L__BB0_4:
	.pragma "nounroll";
	mul.wide.s32 	%rd9, %r133, 4;
	add.s64 	%rd10, %rd3, %rd9;
	ld.global.f32 	%f30, [%rd10+-32];
	max.f32 	%f31, %f30, %f486;
	ld.global.f32 	%f32, [%rd10+-28];
	max.f32 	%f33, %f32, %f31;
	ld.global.f32 	%f34, [%rd10+-24];
	max.f32 	%f35, %f34, %f33;
	ld.global.f32 	%f36, [%rd10+-20];
	max.f32 	%f37, %f36, %f35;
	ld.global.f32 	%f38, [%rd10+-16];
	max.f32 	%f39, %f38, %f37;
	ld.global.f32 	%f40, [%rd10+-12];
	max.f32 	%f41, %f40, %f39;
	ld.global.f32 	%f42, [%rd10+-8];
	max.f32 	%f43, %f42, %f41;
	ld.global.f32 	%f44, [%rd10+-4];
	max.f32 	%f45, %f44, %f43;
	ld.global.f32 	%f46, [%rd10];
	max.f32 	%f47, %f46, %f45;
	ld.global.f32 	%f48, [%rd10+4];
	max.f32 	%f49, %f48, %f47;
	ld.global.f32 	%f50, [%rd10+8];
	max.f32 	%f51, %f50, %f49;
	ld.global.f32 	%f52, [%rd10+12];
	max.f32 	%f53, %f52, %f51;
	ld.global.f32 	%f54, [%rd10+16];
	max.f32 	%f55, %f54, %f53;
	ld.global.f32 	%f56, [%rd10+20];
	max.f32 	%f57, %f56, %f55;
	ld.global.f32 	%f58, [%rd10+24];
	max.f32 	%f59, %f58, %f57;
	ld.global.f32 	%f60, [%rd10+28];
	max.f32 	%f486, %f60, %f59;
	add.s32 	%r134, %r134, 16;
	add.s32 	%r133, %r133, 16;
	setp.eq.s32 	%p4, %r134, 0;
	@%p4 bra 	$L__BB0_5;
	bra.uni 	$L__BB0_4;
$L__BB0_5:
	setp.eq.s32 	%p5, %r3, 0;
	@%p5 bra 	$L__BB0_14;
	and.b32  	%r7, %r51, 7;
	setp.lt.u32 	%p6, %r3, 8;
	@%p6 bra 	$L__BB0_8;
	add.s32 	%r56, %r128, %r2;
	mul.wide.s32 	%rd11, %r56, 4;
	add.s64 	%rd12, %rd2, %rd11;
	ld.global.f32 	%f62, [%rd12];
	max.f32 	%f63, %f62, %f486;
	ld.global.f32 	%f64, [%rd12+4];
	max.f32 	%f65, %f64, %f63;
	ld.global.f32 	%f66, [%rd12+8];
	max.f32 	%f67, %f66, %f65;
	ld.global.f32 	%f68, [%rd12+12];
	max.f32 	%f69, %f68, %f67;
	ld.global.f32 	%f70, [%rd12+16];
	max.f32 	%f71, %f70, %f69;
	ld.global.f32 	%f72, [%rd12+20];
	max.f32 	%f73, %f72, %f71;
	ld.global.f32 	%f74, [%rd12+24];
	max.f32 	%f75, %f74, %f73;
	ld.global.f32 	%f76, [%rd12+28];
	max.f32 	%f486, %f76, %f75;
	add.s32 	%r128, %r128, 8;
$L__BB0_8:
	setp.eq.s32 	%p7, %r7, 0;
	@%p7 bra 	$L__BB0_14;
	and.b32  	%r10, %r51, 3;
	setp.lt.u32 	%p8, %r7, 4;
	@%p8 bra 	$L__BB0_11;
	add.s32 	%r57, %r128, %r2;
	mul.wide.s32 	%rd13, %r57, 4;
	add.s64 	%rd14, %rd2, %rd13;
	ld.global.f32 	%f78, [%rd14];
	max.f32 	%f79, %f78, %f486;
	ld.global.f32 	%f80, [%rd14+4];
	max.f32 	%f81, %f80, %f79;
	ld.global.f32 	%f82, [%rd14+8];
	max.f32 	%f83, %f82, %f81;
	ld.global.f32 	%f84, [%rd14+12];
	max.f32 	%f486, %f84, %f83;
	add.s32 	%r128, %r128, 4;
$L__BB0_11:
	setp.eq.s32 	%p9, %r10, 0;
	@%p9 bra 	$L__BB0_14;
	add.s32 	%r132, %r128, %r2;
	neg.s32 	%r131, %r10;
$L__BB0_13:
	.pragma "nounroll";
	mul.wide.s32 	%rd15, %r132, 4;
	add.s64 	%rd16, %rd2, %rd15;
	ld.global.f32 	%f85, [%rd16];
	max.f32 	%f486, %f85, %f486;
	add.s32 	%r132, %r132, 1;
	add.s32 	%r131, %r131, 1;
	setp.ne.s32 	%p10, %r131, 0;
	@%p10 bra 	$L__BB0_13;
$L__BB0_14:
	setp.lt.s32 	%p11, %r51, 1;
	mov.f32 	%f494, 0f00000000;
	@%p11 bra 	$L__BB0_26;
	mul.lo.s32 	%r19, %r51, %r1;
	and.b32  	%r20, %r51, 7;
	setp.lt.u32 	%p12, %r51, 8;
	mov.f32 	%f494, 0f00000000;
	mov.b32 	%r135, 0;
	@%p12 bra 	$L__BB0_18;
	and.b32  	%r135, %r51, 2147483640;
	neg.s32 	%r139, %r135;
	add.s64 	%rd4, %rd2, 16;
	mov.f32 	%f494, 0f00000000;
	mov.u32 	%r138, %r19;
$L__BB0_17:
	.pragma "nounroll";
	mul.wide.s32 	%rd17, %r138, 4;
	add.s64 	%rd18, %rd4, %rd17;
	ld.global.f32 	%f90, [%rd18+-16];
	sub.f32 	%f91, %f90, %f486;
	fma.rn.f32 	%f92, %f91, 0f3BBB989D, 0f3F000000;
	cvt.sat.f32.f32 	%f93, %f92;
	mov.f32 	%f94, 0f4B400001;
	mov.f32 	%f95, 0f437C0000;
	fma.rm.f32 	%f96, %f93, %f95, %f94;
	add.f32 	%f97, %f96, 0fCB40007F;
	neg.f32 	%f98, %f97;
	fma.rn.f32 	%f99, %f91, 0f3FB8AA3B, %f98;
	fma.rn.f32 	%f100, %f91, 0f32A57060, %f99;
	mov.b32 	%r59, %f96;
	shl.b32 	%r60, %r59, 23;
	mov.b32 	%f101, %r60;
	ex2.approx.ftz.f32 	%f102, %f100;
	fma.rn.f32 	%f103, %f102, %f101, %f494;
	ld.global.f32 	%f104, [%rd18+-12];
	sub.f32 	%f105, %f104, %f486;
	fma.rn.f32 	%f106, %f105, 0f3BBB989D, 0f3F000000;
	cvt.sat.f32.f32 	%f107, %f106;
	fma.rm.f32 	%f108, %f107, %f95, %f94;
	add.f32 	%f109, %f108, 0fCB40007F;
	neg.f32 	%f110, %f109;
	fma.rn.f32 	%f111, %f105, 0f3FB8AA3B, %f110;
	fma.rn.f32 	%f112, %f105, 0f32A57060, %f111;
	mov.b32 	%r61, %f108;
	shl.b32 	%r62, %r61, 23;
	mov.b32 	%f113, %r62;
	ex2.approx.ftz.f32 	%f114, %f112;
	fma.rn.f32 	%f115, %f114, %f113, %f103;
	ld.global.f32 	%f116, [%rd18+-8];
	sub.f32 	%f117, %f116, %f486;
	fma.rn.f32 	%f118, %f117, 0f3BBB989D, 0f3F000000;
	cvt.sat.f32.f32 	%f119, %f118;
	fma.rm.f32 	%f120, %f119, %f95, %f94;
	add.f32 	%f121, %f120, 0fCB40007F;
	neg.f32 	%f122, %f121;
	fma.rn.f32 	%f123, %f117, 0f3FB8AA3B, %f122;
	fma.rn.f32 	%f124, %f117, 0f32A57060, %f123;
	mov.b32 	%r63, %f120;
	shl.b32 	%r64, %r63, 23;
	mov.b32 	%f125, %r64;
	ex2.approx.ftz.f32 	%f126, %f124;
	fma.rn.f32 	%f127, %f126, %f125, %f115;
	ld.global.f32 	%f128, [%rd18+-4];
	sub.f32 	%f129, %f128, %f486;
	fma.rn.f32 	%f130, %f129, 0f3BBB989D, 0f3F000000;
	cvt.sat.f32.f32 	%f131, %f130;
	fma.rm.f32 	%f132, %f131, %f95, %f94;
	add.f32 	%f133, %f132, 0fCB40007F;
	neg.f32 	%f134, %f133;
	fma.rn.f32 	%f135, %f129, 0f3FB8AA3B, %f134;
	fma.rn.f32 	%f136, %f129, 0f32A57060, %f135;
	mov.b32 	%r65, %f132;
	shl.b32 	%r66, %r65, 23;
	mov.b32 	%f137, %r66;
	ex2.approx.ftz.f32 	%f138, %f136;
	fma.rn.f32 	%f139, %f138, %f137, %f127;
	ld.global.f32 	%f140, [%rd18];
	sub.f32 	%f141, %f140, %f486;
	fma.rn.f32 	%f142, %f141, 0f3BBB989D, 0f3F000000;
	cvt.sat.f32.f32 	%f143, %f142;
	fma.rm.f32 	%f144, %f143, %f95, %f94;
	add.f32 	%f145, %f144, 0fCB40007F;
	neg.f32 	%f146, %f145;
	fma.rn.f32 	%f147, %f141, 0f3FB8AA3B, %f146;
	fma.rn.f32 	%f148, %f141, 0f32A57060, %f147;
	mov.b32 	%r67, %f144;
	shl.b32 	%r68, %r67, 23;
	mov.b32 	%f149, %r68;
	ex2.approx.ftz.f32 	%f150, %f148;
	fma.rn.f32 	%f151, %f150, %f149, %f139;
	ld.global.f32 	%f152, [%rd18+4];
	sub.f32 	%f153, %f152, %f486;
	fma.rn.f32 	%f154, %f153, 0f3BBB989D, 0f3F000000;
	cvt.sat.f32.f32 	%f155, %f154;
	fma.rm.f32 	%f156, %f155, %f95, %f94;
	add.f32 	%f157, %f156, 0fCB40007F;
	neg.f32 	%f158, %f157;
	fma.rn.f32 	%f159, %f153, 0f3FB8AA3B, %f158;
	fma.rn.f32 	%f160, %f153, 0f32A57060, %f159;
	mov.b32 	%r69, %f156;
	shl.b32 	%r70, %r69, 23;
	mov.b32 	%f161, %r70;
	ex2.approx.ftz.f32 	%f162, %f160;
	fma.rn.f32 	%f163, %f162, %f161, %f151;
	ld.global.f32 	%f164, [%rd18+8];
	sub.f32 	%f165, %f164, %f486;
	fma.rn.f32 	%f166, %f165, 0f3BBB989D, 0f3F000000;
	cvt.sat.f32.f32 	%f167, %f166;
	fma.rm.f32 	%f168, %f167, %f95, %f94;
	add.f32 	%f169, %f168, 0fCB40007F;
	neg.f32 	%f170, %f169;
	fma.rn.f32 	%f171, %f165, 0f3FB8AA3B, %f170;
	fma.rn.f32 	%f172, %f165, 0f32A57060, %f171;
	mov.b32 	%r71, %f168;
	shl.b32 	%r72, %r71, 23;
	mov.b32 	%f173, %r72;
	ex2.approx.ftz.f32 	%f174, %f172;
	fma.rn.f32 	%f175, %f174, %f173, %f163;
	ld.global.f32 	%f176, [%rd18+12];
	sub.f32 	%f177, %f176, %f486;
	fma.rn.f32 	%f178, %f177, 0f3BBB989D, 0f3F000000;
	cvt.sat.f32.f32 	%f179, %f178;
	fma.rm.f32 	%f180, %f179, %f95, %f94;
	add.f32 	%f181, %f180, 0fCB40007F;
	neg.f32 	%f182, %f181;
	fma.rn.f32 	%f183, %f177, 0f3FB8AA3B, %f182;
	fma.rn.f32 	%f184, %f177, 0f32A57060, %f183;
	mov.b32 	%r73, %f180;
	shl.b32 	%r74, %r73, 23;
	mov.b32 	%f185, %r74;
	ex2.approx.ftz.f32 	%f186, %f184;
	fma.rn.f32 	%f494, %f186, %f185, %f175;
	add.s32 	%r139, %r139, 8;
	add.s32 	%r138, %r138, 8;
	setp.eq.s32 	%p13, %r139, 0;
	@%p13 bra 	$L__BB0_18;
	bra.uni 	$L__BB0_17;
$L__BB0_18:
	setp.eq.s32 	%p14, %r20, 0;
	@%p14 bra 	$L__BB0_26;
	and.b32  	%r28, %r51, 3;
	setp.lt.u32 	%p15, %r20, 4;
	@%p15 bra 	$L__BB0_21;
	add.s32 	%r75, %r135, %r19;
	mul.wide.s32 	%rd19, %r75, 4;
	add.s64 	%rd20, %rd2, %rd19;
	ld.global.f32 	%f188, [%rd20];
	sub.f32 	%f189, %f188, %f486;
	fma.rn.f32 	%f190, %f189, 0f3BBB989D, 0f3F000000;
	cvt.sat.f32.f32 	%f191, %f190;
	mov.f32 	%f192, 0f4B400001;
	mov.f32 	%f193, 0f437C0000;
	fma.rm.f32 	%f194, %f191, %f193, %f192;
	add.f32 	%f195, %f194, 0fCB40007F;
	neg.f32 	%f196, %f195;
	fma.rn.f32 	%f197, %f189, 0f3FB8AA3B, %f196;
	fma.rn.f32 	%f198, %f189, 0f32A57060, %f197;
	mov.b32 	%r76, %f194;
	shl.b32 	%r77, %r76, 23;
	mov.b32 	%f199, %r77;
	ex2.approx.ftz.f32 	%f200, %f198;
	fma.rn.f32 	%f201, %f200, %f199, %f494;
	ld.global.f32 	%f202, [%rd20+4];
	sub.f32 	%f203, %f202, %f486;
	fma.rn.f32 	%f204, %f203, 0f3BBB989D, 0f3F000000;
	cvt.sat.f32.f32 	%f205, %f204;
	fma.rm.f32 	%f206, %f205, %f193, %f192;
	add.f32 	%f207, %f206, 0fCB40007F;
	neg.f32 	%f208, %f207;
	fma.rn.f32 	%f209, %f203, 0f3FB8AA3B, %f208;
	fma.rn.f32 	%f210, %f203, 0f32A57060, %f209;
	mov.b32 	%r78, %f206;
	shl.b32 	%r79, %r78, 23;
	mov.b32 	%f211, %r79;
	ex2.approx.ftz.f32 	%f212, %f210;
	fma.rn.f32 	%f213, %f212, %f211, %f201;
	ld.global.f32 	%f214, [%rd20+8];
	sub.f32 	%f215, %f214, %f486;
	fma.rn.f32 	%f216, %f215, 0f3BBB989D, 0f3F000000;
	cvt.sat.f32.f32 	%f217, %f216;
	fma.rm.f32 	%f218, %f217, %f193, %f192;
	add.f32 	%f219, %f218, 0fCB40007F;
	neg.f32 	%f220, %f219;
	fma.rn.f32 	%f221, %f215, 0f3FB8AA3B, %f220;
	fma.rn.f32 	%f222, %f215, 0f32A57060, %f221;
	mov.b32 	%r80, %f218;
	shl.b32 	%r81, %r80, 23;
	mov.b32 	%f223, %r81;
	ex2.approx.ftz.f32 	%f224, %f222;
	fma.rn.f32 	%f225, %f224, %f223, %f213;
	ld.global.f32 	%f226, [%rd20+12];
	sub.f32 	%f227, %f226, %f486;
	fma.rn.f32 	%f228, %f227, 0f3BBB989D, 0f3F000000;
	cvt.sat.f32.f32 	%f229, %f228;
	fma.rm.f32 	%f230, %f229, %f193, %f192;
	add.f32 	%f231, %f230, 0fCB40007F;
	neg.f32 	%f232, %f231;
	fma.rn.f32 	%f233, %f227, 0f3FB8AA3B, %f232;
	fma.rn.f32 	%f234, %f227, 0f32A57060, %f233;
	mov.b32 	%r82, %f230;
	shl.b32 	%r83, %r82, 23;
	mov.b32 	%f235, %r83;
	ex2.approx.ftz.f32 	%f236, %f234;
	fma.rn.f32 	%f494, %f236, %f235, %f225;
	add.s32 	%r135, %r135, 4;
$L__BB0_21:
	setp.eq.s32 	%p16, %r28, 0;
	@%p16 bra 	$L__BB0_26;
	setp.eq.s32 	%p17, %r28, 1;
	@%p17 bra 	$L__BB0_24;
	add.s32 	%r84, %r135, %r19;
	mul.wide.s32 	%rd21, %r84, 4;
	add.s64 	%rd22, %rd2, %rd21;
	ld.global.f32 	%f238, [%rd22];
	sub.f32 	%f239, %f238, %f486;
	fma.rn.f32 	%f240, %f239, 0f3BBB989D, 0f3F000000;
	cvt.sat.f32.f32 	%f241, %f240;
	mov.f32 	%f242, 0f4B400001;
	mov.f32 	%f243, 0f437C0000;
	fma.rm.f32 	%f244, %f241, %f243, %f242;
	add.f32 	%f245, %f244, 0fCB40007F;
	neg.f32 	%f246, %f245;
	fma.rn.f32 	%f247, %f239, 0f3FB8AA3B, %f246;
	fma.rn.f32 	%f248, %f239, 0f32A57060, %f247;
	mov.b32 	%r85, %f244;
	shl.b32 	%r86, %r85, 23;
	mov.b32 	%f249, %r86;
	ex2.approx.ftz.f32 	%f250, %f248;
	fma.rn.f32 	%f251, %f250, %f249, %f494;
	ld.global.f32 	%f252, [%rd22+4];
	sub.f32 	%f253, %f252, %f486;
	fma.rn.f32 	%f254, %f253, 0f3BBB989D, 0f3F000000;
	cvt.sat.f32.f32 	%f255, %f254;
	fma.rm.f32 	%f256, %f255, %f243, %f242;
	add.f32 	%f257, %f256, 0fCB40007F;
	neg.f32 	%f258, %f257;
	fma.rn.f32 	%f259, %f253, 0f3FB8AA3B, %f258;
	fma.rn.f32 	%f260, %f253, 0f32A57060, %f259;
	mov.b32 	%r87, %f256;
	shl.b32 	%r88, %r87, 23;
	mov.b32 	%f261, %r88;
	ex2.approx.ftz.f32 	%f262, %f260;
	fma.rn.f32 	%f494, %f262, %f261, %f251;
	add.s32 	%r135, %r135, 2;
$L__BB0_24:
	and.b32  	%r89, %r51, 1;
	setp.eq.b32 	%p18, %r89, 1;
	not.pred 	%p19, %p18;
	@%p19 bra 	$L__BB0_26;
	add.s32 	%r90, %r135, %r19;
	mul.wide.s32 	%rd23, %r90, 4;
	add.s64 	%rd24, %rd2, %rd23;
	ld.global.f32 	%f263, [%rd24];
	sub.f32 	%f264, %f263, %f486;
	fma.rn.f32 	%f265, %f264, 0f3BBB989D, 0f3F000000;
	cvt.sat.f32.f32 	%f266, %f265;
	mov.f32 	%f267, 0f4B400001;
	mov.f32 	%f268, 0f437C0000;
	fma.rm.f32 	%f269, %f266, %f268, %f267;
	add.f32 	%f270, %f269, 0fCB40007F;
	neg.f32 	%f271, %f270;
	fma.rn.f32 	%f272, %f264, 0f3FB8AA3B, %f271;
	fma.rn.f32 	%f273, %f264, 0f32A57060, %f272;
	mov.b32 	%r91, %f269;
	shl.b32 	%r92, %r91, 23;
	mov.b32 	%f274, %r92;
	ex2.approx.ftz.f32 	%f275, %f273;
	fma.rn.f32 	%f494, %f275, %f274, %f494;
$L__BB0_26:
	setp.lt.s32 	%p20, %r51, 1;
	@%p20 bra 	$L__BB0_38;
	mul.lo.s32 	%r33, %r51, %r1;
	and.b32  	%r34, %r51, 7;
	setp.lt.u32 	%p21, %r51, 8;
	mov.b32 	%r142, 0;
	@%p21 bra 	$L__BB0_30;
	and.b32  	%r142, %r51, 2147483640;
	neg.s32 	%r141, %r142;
	add.s64 	%rd5, %rd2, 16;
	add.s64 	%rd6, %rd1, 16;
	mov.u32 	%r140, %r33;
$L__BB0_29:
	.pragma "nounroll";
	mul.wide.s32 	%rd25, %r140, 4;
	add.s64 	%rd26, %rd5, %rd25;
	add.s64 	%rd27, %rd6, %rd25;
	ld.global.f32 	%f276, [%rd26+-16];
	sub.f32 	%f277, %f276, %f486;
	fma.rn.f32 	%f278, %f277, 0f3BBB989D, 0f3F000000;
	cvt.sat.f32.f32 	%f279, %f278;
	mov.f32 	%f280, 0f4B400001;
	mov.f32 	%f281, 0f437C0000;
	fma.rm.f32 	%f282, %f279, %f281, %f280;
	add.f32 	%f283, %f282, 0fCB40007F;
	neg.f32 	%f284, %f283;
	fma.rn.f32 	%f285, %f277, 0f3FB8AA3B, %f284;
	fma.rn.f32 	%f286, %f277, 0f32A57060, %f285;
	mov.b32 	%r94, %f282;
	shl.b32 	%r95, %r94, 23;
	mov.b32 	%f287, %r95;
	ex2.approx.ftz.f32 	%f288, %f286;
	mul.f32 	%f289, %f288, %f287;
	div.rn.f32 	%f290, %f289, %f494;
	st.global.f32 	[%rd27+-16], %f290;
	ld.global.f32 	%f291, [%rd26+-12];
	sub.f32 	%f292, %f291, %f486;
	fma.rn.f32 	%f293, %f292, 0f3BBB989D, 0f3F000000;
	cvt.sat.f32.f32 	%f294, %f293;
	fma.rm.f32 	%f295, %f294, %f281, %f280;
	add.f32 	%f296, %f295, 0fCB40007F;
	neg.f32 	%f297, %f296;
	fma.rn.f32 	%f298, %f292, 0f3FB8AA3B, %f297;
	fma.rn.f32 	%f299, %f292, 0f32A57060, %f298;
	mov.b32 	%r96, %f295;
	shl.b32 	%r97, %r96, 23;
	mov.b32 	%f300, %r97;
	ex2.approx.ftz.f32 	%f301, %f299;
	mul.f32 	%f302, %f301, %f300;
	div.rn.f32 	%f303, %f302, %f494;
	st.global.f32 	[%rd27+-12], %f303;
	ld.global.f32 	%f304, [%rd26+-8];
	sub.f32 	%f305, %f304, %f486;
	fma.rn.f32 	%f306, %f305, 0f3BBB989D, 0f3F000000;
	cvt.sat.f32.f32 	%f307, %f306;
	fma.rm.f32 	%f308, %f307, %f281, %f280;
	add.f32 	%f309, %f308, 0fCB40007F;
	neg.f32 	%f310, %f309;
	fma.rn.f32 	%f311, %f305, 0f3FB8AA3B, %f310;
	fma.rn.f32 	%f312, %f305, 0f32A57060, %f311;
	mov.b32 	%r98, %f308;
	shl.b32 	%r99, %r98, 23;
	mov.b32 	%f313, %r99;
	ex2.approx.ftz.f32 	%f314, %f312;
	mul.f32 	%f315, %f314, %f313;
	div.rn.f32 	%f316, %f315, %f494;
	st.global.f32 	[%rd27+-8], %f316;
	ld.global.f32 	%f317, [%rd26+-4];
	sub.f32 	%f318, %f317, %f486;
	fma.rn.f32 	%f319, %f318, 0f3BBB989D, 0f3F000000;
	cvt.sat.f32.f32 	%f320, %f319;
	fma.rm.f32 	%f321, %f320, %f281, %f280;
	add.f32 	%f322, %f321, 0fCB40007F;
	neg.f32 	%f323, %f322;
	fma.rn.f32 	%f324, %f318, 0f3FB8AA3B, %f323;
	fma.rn.f32 	%f325, %f318, 0f32A57060, %f324;
	mov.b32 	%r100, %f321;
	shl.b32 	%r101, %r100, 23;
	mov.b32 	%f326, %r101;
	ex2.approx.ftz.f32 	%f327, %f325;
	mul.f32 	%f328, %f327, %f326;
	div.rn.f32 	%f329, %f328, %f494;
	st.global.f32 	[%rd27+-4], %f329;
	ld.global.f32 	%f330, [%rd26];
	sub.f32 	%f331, %f330, %f486;
	fma.rn.f32 	%f332, %f331, 0f3BBB989D, 0f3F000000;
	cvt.sat.f32.f32 	%f333, %f332;
	fma.rm.f32 	%f334, %f333, %f281, %f280;
	add.f32 	%f335, %f334, 0fCB40007F;
	neg.f32 	%f336, %f335;
	fma.rn.f32 	%f337, %f331, 0f3FB8AA3B, %f336;
	fma.rn.f32 	%f338, %f331, 0f32A57060, %f337;
	mov.b32 	%r102, %f334;
	shl.b32 	%r103, %r102, 23;
	mov.b32 	%f339, %r103;
	ex2.approx.ftz.f32 	%f340, %f338;
	mul.f32 	%f341, %f340, %f339;
	div.rn.f32 	%f342, %f341, %f494;
	st.global.f32 	[%rd27], %f342;
	ld.global.f32 	%f343, [%rd26+4];
	sub.f32 	%f344, %f343, %f486;
	fma.rn.f32 	%f345, %f344, 0f3BBB989D, 0f3F000000;
	cvt.sat.f32.f32 	%f346, %f345;
	fma.rm.f32 	%f347, %f346, %f281, %f280;
	add.f32 	%f348, %f347, 0fCB40007F;
	neg.f32 	%f349, %f348;
	fma.rn.f32 	%f350, %f344, 0f3FB8AA3B, %f349;
	fma.rn.f32 	%f351, %f344, 0f32A57060, %f350;
	mov.b32 	%r104, %f347;
	shl.b32 	%r105, %r104, 23;
	mov.b32 	%f352, %r105;
	ex2.approx.ftz.f32 	%f353, %f351;
	mul.f32 	%f354, %f353, %f352;
	div.rn.f32 	%f355, %f354, %f494;
	st.global.f32 	[%rd27+4], %f355;
	ld.global.f32 	%f356, [%rd26+8];
	sub.f32 	%f357, %f356, %f486;
	fma.rn.f32 	%f358, %f357, 0f3BBB989D, 0f3F000000;
	cvt.sat.f32.f32 	%f359, %f358;
	fma.rm.f32 	%f360, %f359, %f281, %f280;
	add.f32 	%f361, %f360, 0fCB40007F;
	neg.f32 	%f362, %f361;
	fma.rn.f32 	%f363, %f357, 0f3FB8AA3B, %f362;
	fma.rn.f32 	%f364, %f357, 0f32A57060, %f363;
	mov.b32 	%r106, %f360;
	shl.b32 	%r107, %r106, 23;
	mov.b32 	%f365, %r107;
	ex2.approx.ftz.f32 	%f366, %f364;
	mul.f32 	%f367, %f366, %f365;
	div.rn.f32 	%f368, %f367, %f494;
	st.global.f32 	[%rd27+8], %f368;
	ld.global.f32 	%f369, [%rd26+12];
	sub.f32 	%f370, %f369, %f486;
	fma.rn.f32 	%f371, %f370, 0f3BBB989D, 0f3F000000;
	cvt.sat.f32.f32 	%f372, %f371;
	fma.rm.f32 	%f373, %f372, %f281, %f280;
	add.f32 	%f374, %f373, 0fCB40007F;
	neg.f32 	%f375, %f374;
	fma.rn.f32 	%f376, %f370, 0f3FB8AA3B, %f375;
	fma.rn.f32 	%f377, %f370, 0f32A57060, %f376;
	mov.b32 	%r108, %f373;
	shl.b32 	%r109, %r108, 23;
	mov.b32 	%f378, %r109;
	ex2.approx.ftz.f32 	%f379, %f377;
	mul.f32 	%f380, %f379, %f378;
	div.rn.f32 	%f381, %f380, %f494;
	st.global.f32 	[%rd27+12], %f381;
	add.s32 	%r141, %r141, 8;
	add.s32 	%r140, %r140, 8;
	setp.ne.s32 	%p22, %r141, 0;
	@%p22 bra 	$L__BB0_29;
$L__BB0_30:
	setp.eq.s32 	%p23, %r34, 0;
	@%p23 bra 	$L__BB0_38;
	and.b32  	%r46, %r51, 3;
	setp.lt.u32 	%p24, %r34, 4;
	@%p24 bra 	$L__BB0_33;
	add.s32 	%r110, %r142, %r33;
	mul.wide.s32 	%rd28, %r110, 4;
	add.s64 	%rd29, %rd2, %rd28;
	ld.global.f32 	%f382, [%rd29];
	sub.f32 	%f383, %f382, %f486;
	fma.rn.f32 	%f384, %f383, 0f3BBB989D, 0f3F000000;
	cvt.sat.f32.f32 	%f385, %f384;
	mov.f32 	%f386, 0f4B400001;
	mov.f32 	%f387, 0f437C0000;
	fma.rm.f32 	%f388, %f385, %f387, %f386;
	add.f32 	%f389, %f388, 0fCB40007F;
	neg.f32 	%f390, %f389;
	fma.rn.f32 	%f391, %f383, 0f3FB8AA3B, %f390;
	fma.rn.f32 	%f392, %f383, 0f32A57060, %f391;
	mov.b32 	%r111, %f388;
	shl.b32 	%r112, %r111, 23;
	mov.b32 	%f393, %r112;
	ex2.approx.ftz.f32 	%f394, %f392;
	mul.f32 	%f395, %f394, %f393;
	div.rn.f32 	%f396, %f395, %f494;
	add.s64 	%rd30, %rd1, %rd28;
	st.global.f32 	[%rd30], %f396;
	ld.global.f32 	%f397, [%rd29+4];
	sub.f32 	%f398, %f397, %f486;
	fma.rn.f32 	%f399, %f398, 0f3BBB989D, 0f3F000000;
	cvt.sat.f32.f32 	%f400, %f399;
	fma.rm.f32 	%f401, %f400, %f387, %f386;
	add.f32 	%f402, %f401, 0fCB40007F;
	neg.f32 	%f403, %f402;
	fma.rn.f32 	%f404, %f398, 0f3FB8AA3B, %f403;
	fma.rn.f32 	%f405, %f398, 0f32A57060, %f404;
	mov.b32 	%r113, %f401;
	shl.b32 	%r114, %r113, 23;
	mov.b32 	%f406, %r114;
	ex2.approx.ftz.f32 	%f407, %f405;
	mul.f32 	%f408, %f407, %f406;
	div.rn.f32 	%f409, %f408, %f494;
	st.global.f32 	[%rd30+4], %f409;
	ld.global.f32 	%f410, [%rd29+8];
	sub.f32 	%f411, %f410, %f486;
	fma.rn.f32 	%f412, %f411, 0f3BBB989D, 0f3F000000;
	cvt.sat.f32.f32 	%f413, %f412;
	fma.rm.f32 	%f414, %f413, %f387, %f386;
	add.f32 	%f415, %f414, 0fCB40007F;
	neg.f32 	%f416, %f415;
	fma.rn.f32 	%f417, %f411, 0f3FB8AA3B, %f416;
	fma.rn.f32 	%f418, %f411, 0f32A57060, %f417;
	mov.b32 	%r115, %f414;
	shl.b32 	%r116, %r115, 23;
	mov.b32 	%f419, %r116;
	ex2.approx.ftz.f32 	%f420, %f418;
	mul.f32 	%f421, %f420, %f419;
	div.rn.f32 	%f422, %f421, %f494;
	st.global.f32 	[%rd30+8], %f422;
	ld.global.f32 	%f423, [%rd29+12];
	sub.f32 	%f424, %f423, %f486;
	fma.rn.f32 	%f425, %f424, 0f3BBB989D, 0f3F000000;
	cvt.sat.f32.f32 	%f426, %f425;
	fma.rm.f32 	%f427, %f426, %f387, %f386;
	add.f32 	%f428, %f427, 0fCB40007F;
	neg.f32 	%f429, %f428;
	fma.rn.f32 	%f430, %f424, 0f3FB8AA3B, %f429;
	fma.rn.f32 	%f431, %f424, 0f32A57060, %f430;
	mov.b32 	%r117, %f427;
	shl.b32 	%r118, %r117, 23;
	mov.b32 	%f432, %r118;
	ex2.approx.ftz.f32 	%f433, %f431;
	mul.f32 	%f434, %f433, %f432;
	div.rn.f32 	%f435, %f434, %f494;
	st.global.f32 	[%rd30+12], %f435;
	add.s32 	%r142, %r142, 4;
$L__BB0_33:
	setp.eq.s32 	%p25, %r46, 0;
	@%p25 bra 	$L__BB0_38;
	setp.eq.s32 	%p26, %r46, 1;
	@%p26 bra 	$L__BB0_36;
	add.s32 	%r119, %r142, %r33;
	mul.wide.s32 	%rd31, %r119, 4;
	add.s64 	%rd32, %rd2, %rd31;
	ld.global.f32 	%f436, [%rd32];
	sub.f32 	%f437, %f436, %f486;
	fma.rn.f32 	%f438, %f437, 0f3BBB989D, 0f3F000000;
	cvt.sat.f32.f32 	%f439, %f438;
	mov.f32 	%f440, 0f4B400001;
	mov.f32 	%f441, 0f437C0000;
	fma.rm.f32 	%f442, %f439, %f441, %f440;
	add.f32 	%f443, %f442, 0fCB40007F;
	neg.f32 	%f444, %f443;
	fma.rn.f32 	%f445, %f437, 0f3FB8AA3B, %f444;
	fma.rn.f32 	%f446, %f437, 0f32A57060, %f445;
	mov.b32 	%r120, %f442;
	shl.b32 	%r121, %r120, 23;
	mov.b32 	%f447, %r121;
	ex2.approx.ftz.f32 	%f448, %f446;
	mul.f32 	%f449, %f448, %f447;
	div.rn.f32 	%f450, %f449, %f494;
	add.s64 	%rd33, %rd1, %rd31;
	st.global.f32 	[%rd33], %f450;
	ld.global.f32 	%f451, [%rd32+4];
	sub.f32 	%f452, %f451, %f486;
	fma.rn.f32 	%f453, %f452, 0f3BBB989D, 0f3F000000;
	cvt.sat.f32.f32 	%f454, %f453;
	fma.rm.f32 	%f455, %f454, %f441, %f440;
	add.f32 	%f456, %f455, 0fCB40007F;
	neg.f32 	%f457, %f456;
	fma.rn.f32 	%f458, %f452, 0f3FB8AA3B, %f457;
	fma.rn.f32 	%f459, %f452, 0f32A57060, %f458;
	mov.b32 	%r122, %f455;
	shl.b32 	%r123, %r122, 23;
	mov.b32 	%f460, %r123;
	ex2.approx.ftz.f32 	%f461, %f459;
	mul.f32 	%f462, %f461, %f460;
	div.rn.f32 	%f463, %f462, %f494;
	st.global.f32 	[%rd33+4], %f463;
	add.s32 	%r142, %r142, 2;
$L__BB0_36:
	and.b32  	%r124, %r51, 1;
	setp.eq.b32 	%p27, %r124, 1;
	not.pred 	%p28, %p27;
	@%p28 bra 	$L__BB0_38;
	add.s32 	%r125, %r142, %r33;
	mul.wide.s32 	%rd34, %r125, 4;
	add.s64 	%rd35, %rd2, %rd34;
	ld.global.f32 	%f464, [%rd35];
	sub.f32 	%f465, %f464, %f486;
	fma.rn.f32 	%f466, %f465, 0f3BBB989D, 0f3F000000;
	cvt.sat.f32.f32 	%f467, %f466;
	mov.f32 	%f468, 0f4B400001;
	mov.f32 	%f469, 0f437C0000;
	fma.rm.f32 	%f470, %f467, %f469, %f468;
	add.f32 	%f471, %f470, 0fCB40007F;
	neg.f32 	%f472, %f471;
	fma.rn.f32 	%f473, %f465, 0f3FB8AA3B, %f472;
	fma.rn.f32 	%f474, %f465, 0f32A57060, %f473;
	mov.b32 	%r126, %f470;
	shl.b32 	%r127, %r126, 23;
	mov.b32 	%f475, %r127;
	ex2.approx.ftz.f32 	%f476, %f474;
	mul.f32 	%f477, %f476, %f475;
	div.rn.f32 	%f478, %f477, %f494;
	add.s64 	%rd36, %rd1, %rd34;
	st.global.f32 	[%rd36], %f478;
$L__BB0_38:
	ret;

}


// ===== COMPILED SASS (sm_100) =====

	.target	sm_100

	.elftype	@"ET_EXEC"


//--------------------- .note.nv.tkinfo           --------------------------
	.section	.note.nv.tkinfo,"",@"SHT_NOTE"
	.sectionflags	@"SHF_NOTE_NV_TKINFO"
	.tkinfo
        /*0018*/ 	.word	0x00000002
        /*0030*/ 	.string	""
        /*0030*/ 	.string	"ptxas"
        /*0030*/ 	.string	"Cuda compilation tools, release 13.0, V13.0.88"
        /*0030*/ 	.string	"Build cuda_13.0.r13.0/compiler.36424714_0"
        /*0030*/ 	.string	"-arch sm_100 -m 64 "



//--------------------- .note.nv.cuinfo           --------------------------
	.section	.note.nv.cuinfo,"",@"SHT_NOTE"
	.sectionflags	@"SHF_NOTE_NV_CUINFO"
        /*0018*/ 	.short	0x0002
        /*001a*/ 	.short	0x0064
        /*001c*/ 	.short	0x0082
	.zero		2


//--------------------- .nv.info                  --------------------------
	.section	.nv.info,"",@"SHT_CUDA_INFO"
	.align	4


	//----- nvinfo : EIATTR_REGCOUNT
	.align		4
        /*0000*/ 	.byte	0x04, 0x2f
        /*0002*/ 	.short	(.L_1 - .L_0)
	.align		4
.L_0:
        /*0004*/ 	.word	index@(_Z13naive_softmaxPfS_ii)
        /*0008*/ 	.word	0x00000020


	//----- nvinfo : EIATTR_FRAME_SIZE
	.align		4
.L_1:
        /*000c*/ 	.byte	0x04, 0x11
        /*000e*/ 	.short	(.L_3 - .L_2)
	.align		4
.L_2:
        /*0010*/ 	.word	index@($__internal_0_$__cuda_sm3x_div_rn_noftz_f32_slowpath)
        /*0014*/ 	.word	0x00000000


	//----- nvinfo : EIATTR_FRAME_SIZE
	.align		4
.L_3:
        /*0018*/ 	.byte	0x04, 0x11
        /*001a*/ 	.short	(.L_5 - .L_4)
	.align		4
.L_4:
        /*001c*/ 	.word	index@(_Z13naive_softmaxPfS_ii)
        /*0020*/ 	.word	0x00000000


	//----- nvinfo : EIATTR_MIN_STACK_SIZE
	.align		4
.L_5:
        /*0024*/ 	.byte	0x04, 0x12
        /*0026*/ 	.short	(.L_7 - .L_6)
	.align		4
.L_6:
        /*0028*/ 	.word	index@(_Z13naive_softmaxPfS_ii)
        /*002c*/ 	.word	0x00000000
.L_7:


//--------------------- .nv.compat                --------------------------
	.section	.nv.compat,"",@"SHT_CUDA_COMPAT_INFO"
	.align	4
        /*0000*/ 	.byte	0x02, 0x09, 0x00, 0x00, 0x02, 0x02, 0x01, 0x00, 0x02, 0x05, 0x05, 0x00, 0x03, 0x07, 0x01, 0x01
        /*0010*/ 	.byte	0x02, 0x03, 0x00, 0x00, 0x02, 0x06, 0x01, 0x00, 0x04, 0x0b, 0x08, 0x00, 0x01, 0x00, 0x00, 0x00
        /*0020*/ 	.byte	0x00, 0x00, 0x00, 0x00


//--------------------- .nv.info._Z13naive_softmaxPfS_ii --------------------------
	.section	.nv.info._Z13naive_softmaxPfS_ii,"",@"SHT_CUDA_INFO"
	.sectionflags	@""
	.align	4


	//----- nvinfo : EIATTR_CUDA_API_VERSION
	.align		4
        /*0000*/ 	.byte	0x04, 0x37
        /*0002*/ 	.short	(.L_9 - .L_8)
.L_8:
        /*0004*/ 	.word	0x00000082


	//----- nvinfo : EIATTR_KPARAM_INFO
	.align		4
.L_9:
        /*0008*/ 	.byte	0x04, 0x17
        /*000a*/ 	.short	(.L_11 - .L_10)
.L_10:
        /*000c*/ 	.word	0x00000000
        /*0010*/ 	.short	0x0003
        /*0012*/ 	.short	0x0014
        /*0014*/ 	.byte	0x00, 0xf0, 0x11, 0x00


	//----- nvinfo : EIATTR_KPARAM_INFO
	.align		4
.L_11:
        /*0018*/ 	.byte	0x04, 0x17
        /*001a*/ 	.short	(.L_13 - .L_12)
.L_12:
        /*001c*/ 	.word	0x00000000
        /*0020*/ 	.short	0x0002
        /*0022*/ 	.short	0x0010
        /*0024*/ 	.byte	0x00, 0xf0, 0x11, 0x00


	//----- nvinfo : EIATTR_KPARAM_INFO
	.align		4
.L_13:
        /*0028*/ 	.byte	0x04, 0x17
        /*002a*/ 	.short	(.L_15 - .L_14)
.L_14:
        /*002c*/ 	.word	0x00000000
        /*0030*/ 	.short	0x0001
        /*0032*/ 	.short	0x0008
        /*0034*/ 	.byte	0x00, 0xf5, 0x21, 0x00


	//----- nvinfo : EIATTR_KPARAM_INFO
	.align		4
.L_15:
        /*0038*/ 	.byte	0x04, 0x17
        /*003a*/ 	.short	(.L_17 - .L_16)
.L_16:
        /*003c*/ 	.word	0x00000000
        /*0040*/ 	.short	0x0000
        /*0042*/ 	.short	0x0000
        /*0044*/ 	.byte	0x00, 0xf5, 0x21, 0x00


	//----- nvinfo : EIATTR_SPARSE_MMA_MASK
	.align		4
.L_17:
        /*0048*/ 	.byte	0x03, 0x50
        /*004a*/ 	.short	0x0000


	//----- nvinfo : EIATTR_MAXREG_COUNT
	.align		4
        /*004c*/ 	.byte	0x03, 0x1b
        /*004e*/ 	.short	0x00ff


	//----- nvinfo : EIATTR_MERCURY_ISA_VERSION
	.align		4
        /*0050*/ 	.byte	0x03, 0x5f
        /*0052*/ 	.short	0x0101


	//----- nvinfo : EIATTR_VRC_CTA_INIT_COUNT
	.align		4
        /*0054*/ 	.byte	0x02, 0x4a
	.zero		1
	.zero		1


	//----- nvinfo : EIATTR_EXIT_INSTR_OFFSETS
	.align		4
        /*0058*/ 	.byte	0x04, 0x1c
        /*005a*/ 	.short	(.L_19 - .L_18)


	//   ....[0]....
.L_18:
        /*005c*/ 	.word	0x00000060


	//   ....[1]....
        /*0060*/ 	.word	0x00001390


	//   ....[2]....
        /*0064*/ 	.word	0x00002220


	//   ....[3]....
        /*0068*/ 	.word	0x00002960


	//   ....[4]....
        /*006c*/ 	.word	0x00002d60


	//   ....[5]....
        /*0070*/ 	.word	0x00002f60


	//----- nvinfo : EIATTR_CRS_STACK_SIZE
	.align		4
.L_19:
        /*0074*/ 	.byte	0x04, 0x1e
        /*0076*/ 	.short	(.L_21 - .L_20)
.L_20:
        /*0078*/ 	.word	0x00000000


	//----- nvinfo : EIATTR_CBANK_PARAM_SIZE
	.align		4
.L_21:
        /*007c*/ 	.byte	0x03, 0x19
        /*007e*/ 	.short	0x0018


	//----- nvinfo : EIATTR_PARAM_CBANK
	.align		4
        /*0080*/ 	.byte	0x04, 0x0a
        /*0082*/ 	.short	(.L_23 - .L_22)
	.align		4
.L_22:
        /*0084*/ 	.word	index@(.nv.constant0._Z13naive_softmaxPfS_ii)
        /*0088*/ 	.short	0x0380
        /*008a*/ 	.short	0x0018


	//----- nvinfo : EIATTR_SW_WAR
	.align		4
.L_23:
        /*008c*/ 	.byte	0x04, 0x36
        /*008e*/ 	.short	(.L_25 - .L_24)
.L_24:
        /*0090*/ 	.word	0x00000008
.L_25:


//--------------------- .nv.callgraph             --------------------------
	.section	.nv.callgraph,"",@"SHT_CUDA_CALLGRAPH"
	.align	4
	.sectionentsize	8
	.align		4
        /*0000*/ 	.word	0x00000000
	.align		4
        /*0004*/ 	.word	0xffffffff
	.align		4
        /*0008*/ 	.word	0x00000000
	.align		4
        /*000c*/ 	.word	0xfffffffe
	.align		4
        /*0010*/ 	.word	0x00000000
	.align		4
        /*0014*/ 	.word	0xfffffffd
	.align		4
        /*0018*/ 	.word	0x00000000
	.align		4
        /*001c*/ 	.word	0xfffffffc


//--------------------- .text._Z13naive_softmaxPfS_ii --------------------------
	.section	.text._Z13naive_softmaxPfS_ii,"ax",@progbits
	.align	128
        .global         _Z13naive_softmaxPfS_ii
        .type           _Z13naive_softmaxPfS_ii,@function
        .size           _Z13naive_softmaxPfS_ii,(.L_x_57 - _Z13naive_softmaxPfS_ii)
        .other          _Z13naive_softmaxPfS_ii,@"STO_CUDA_ENTRY STV_DEFAULT"
_Z13naive_softmaxPfS_ii:
.text._Z13naive_softmaxPfS_ii:
[----:B------:R-:W-:Y:S01]  /*0000*/  LDC R1, c[0x0][0x37c] ;  /* 0x0000df00ff017b82 */ /* 0x000fe20000000800 */
[----:B------:R-:W0:Y:S01]  /*0010*/  S2R R5, SR_TID.X ;  /* 0x0000000000057919 */ /* 0x000e220000002100 */
[----:B------:R-:W0:Y:S01]  /*0020*/  LDCU UR4, c[0x0][0x360] ;  /* 0x00006c00ff0477ac */ /* 0x000e220008000800 */
[----:B------:R-:W0:Y:S02]  /*0030*/  S2R R0, SR_CTAID.X ;  /* 0x0000000000007919 */ /* 0x000e240000002500 */
[----:B0-----:R-:W-:-:S05]  /*0040*/  IMAD R5, R0, UR4, R5 ;  /* 0x0000000400057c24 */ /* 0x001fca000f8e0205 */
[----:B------:R-:W-:-:S13]  /*0050*/  ISETP.GT.AND P0, PT, R5, 0x3ff, PT ;  /* 0x000003ff0500780c */ /* 0x000fda0003f04270 */
[----:B------:R-:W-:Y:S05]  /*0060*/  @P0 EXIT ;  /* 0x000000000000094d */ /* 0x000fea0003800000 */
[----:B------:R-:W0:Y:S01]  /*0070*/  LDCU UR5, c[0x0][0x394] ;  /* 0x00007280ff0577ac */ /* 0x000e220008000800 */
[----:B------:R-:W-:Y:S01]  /*0080*/  MOV R4, 0xff800000 ;  /* 0xff80000000047802 */ /* 0x000fe20000000f00 */
[----:B------:R-:W1:Y:S01]  /*0090*/  LDCU.64 UR10, c[0x0][0x358] ;  /* 0x00006b00ff0a77ac */ /* 0x000e620008000a00 */
[----:B0-----:R-:W-:-:S09]  /*00a0*/  UISETP.GE.AND UP0, UPT, UR5, 0x1, UPT ;  /* 0x000000010500788c */ /* 0x001fd2000bf06270 */
[----:B-1----:R-:W-:Y:S05]  /*00b0*/  BRA.U !UP0, `(.L_x_0) ;  /* 0x0000000508747547 */ /* 0x002fea000b800000 */
[----:B------:R-:W-:Y:S02]  /*00c0*/  UISETP.GE.U32.AND UP1, UPT, UR5, 0x10, UPT ;  /* 0x000000100500788c */ /* 0x000fe4000bf26070 */
[----:B------:R-:W-:Y:S01]  /*00d0*/  IMAD R0, R5, UR5, RZ ;  /* 0x0000000505007c24 */ /* 0x000fe2000f8e02ff */
[----:B------:R-:W-:Y:S01]  /*00e0*/  ULOP3.LUT UR8, UR5, 0xf, URZ, 0xc0, !UPT ;  /* 0x0000000f05087892 */ /* 0x000fe2000f8ec0ff */
[----:B------:R-:W-:Y:S01]  /*00f0*/  MOV R4, 0xff800000 ;  /* 0xff80000000047802 */ /* 0x000fe20000000f00 */
[----:B------:R-:W-:Y:S02]  /*0100*/  UMOV UR4, URZ ;  /* 0x000000ff00047c82 */ /* 0x000fe40008000000 */
[----:B------:R-:W-:Y:S02]  /*0110*/  UISETP.NE.AND UP0, UPT, UR8, URZ, UPT ;  /* 0x000000ff0800728c */ /* 0x000fe4000bf05270 */
[----:B------:R-:W-:Y:S09]  /*0120*/  BRA.U !UP1, `(.L_x_1) ;  /* 0x0000000109987547 */ /* 0x000ff2000b800000 */
[----:B------:R-:W0:Y:S01]  /*0130*/  LDCU.64 UR6, c[0x0][0x380] ;  /* 0x00007000ff0677ac */ /* 0x000e220008000a00 */
[----:B------:R-:W-:Y:S02]  /*0140*/  MOV R4, 0xff800000 ;  /* 0xff80000000047802 */ /* 0x000fe40000000f00 */
[----:B------:R-:W-:Y:S01]  /*0150*/  MOV R6, R0 ;  /* 0x0000000000067202 */ /* 0x000fe20000000f00 */
[----:B------:R-:W-:-:S04]  /*0160*/  ULOP3.LUT UR4, UR5, 0x7ffffff0, URZ, 0xc0, !UPT ;  /* 0x7ffffff005047892 */ /* 0x000fc8000f8ec0ff */
[----:B------:R-:W-:Y:S02]  /*0170*/  UIADD3 UR9, UPT, UPT, -UR4, URZ, URZ ;  /* 0x000000ff04097290 */ /* 0x000fe4000fffe1ff */
[----:B0-----:R-:W-:-:S04]  /*0180*/  UIADD3 UR5, UP1, UPT, UR6, 0x20, URZ ;  /* 0x0000002006057890 */ /* 0x001fc8000ff3e0ff */
[----:B------:R-:W-:-:S12]  /*0190*/  UIADD3.X UR6, UPT, UPT, URZ, UR7, URZ, UP1, !UPT ;  /* 0x00000007ff067290 */ /* 0x000fd80008ffe4ff */
.L_x_2:
[----:B------:R-:W-:Y:S02]  /*01a0*/  MOV R2, UR5 ;  /* 0x0000000500027c02 */ /* 0x000fe40008000f00 */
[----:B------:R-:W-:-:S03]  /*01b0*/  MOV R3, UR6 ;  /* 0x0000000600037c02 */ /* 0x000fc60008000f00 */
[----:B------:R-:W-:-:S05]  /*01c0*/  IMAD.WIDE R2, R6, 0x4, R2 ;  /* 0x0000000406027825 */ /* 0x000fca00078e0202 */
[----:B------:R-:W2:Y:S04]  /*01d0*/  LDG.E R7, desc[UR10][R2.64+-0x20] ;  /* 0xffffe00a02077981 */ /* 0x000ea8000c1e1900 */
[----:B------:R-:W2:Y:S04]  /*01e0*/  LDG.E R8, desc[UR10][R2.64+-0x1c] ;  /* 0xffffe40a02087981 */ /* 0x000ea8000c1e1900 */
[----:B------:R-:W3:Y:S04]  /*01f0*/  LDG.E R10, desc[UR10][R2.64+-0x18] ;  /* 0xffffe80a020a7981 */ /* 0x000ee8000c1e1900 */
[----:B------:R-:W3:Y:S04]  /*0200*/  LDG.E R9, desc[UR10][R2.64+-0x14] ;  /* 0xffffec0a02097981 */ /* 0x000ee8000c1e1900 */
[----:B------:R-:W4:Y:S04]  /*0210*/  LDG.E R12, desc[UR10][R2.64+-0x10] ;  /* 0xfffff00a020c7981 */ /* 0x000f28000c1e1900 */
[----:B------:R-:W4:Y:S04]  /*0220*/  LDG.E R11, desc[UR10][R2.64+-0xc] ;  /* 0xfffff40a020b7981 */ /* 0x000f28000c1e1900 */
[----:B------:R-:W5:Y:S04]  /*0230*/  LDG.E R14, desc[UR10][R2.64+-0x8] ;  /* 0xfffff80a020e7981 */ /* 0x000f68000c1e1900 */
        /* <DEDUP_REMOVED lines=8> */
[----:B------:R-:W5:Y:S01]  /*02c0*/  LDG.E R21, desc[UR10][R2.64+0x1c] ;  /* 0x00001c0a02157981 */ /* 0x000f62000c1e1900 */
[----:B------:R-:W-:Y:S01]  /*02d0*/  UIADD3 UR9, UPT, UPT, UR9, 0x10, URZ ;  /* 0x0000001009097890 */ /* 0x000fe2000fffe0ff */
[----:B------:R-:W-:-:S03]  /*02e0*/  IADD3 R6, PT, PT, R6, 0x10, RZ ;  /* 0x0000001006067810 */ /* 0x000fc60007ffe0ff */
[----:B------:R-:W-:Y:S01]  /*02f0*/  UISETP.NE.AND UP1, UPT, UR9, URZ, UPT ;  /* 0x000000ff0900728c */ /* 0x000fe2000bf25270 */
[----:B--2---:R-:W-:-:S04]  /*0300*/  FMNMX3 R7, R7, R4, R8, !PT ;  /* 0x0000000407077276 */ /* 0x004fc80007800008 */
[----:B---3--:R-:W-:-:S04]  /*0310*/  FMNMX3 R7, R10, R7, R9, !PT ;  /* 0x000000070a077276 */ /* 0x008fc80007800009 */
[----:B----4-:R-:W-:-:S04]  /*0320*/  FMNMX3 R7, R12, R7, R11, !PT ;  /* 0x000000070c077276 */ /* 0x010fc8000780000b */
[----:B-----5:R-:W-:-:S04]  /*0330*/  FMNMX3 R7, R14, R7, R13, !PT ;  /* 0x000000070e077276 */ /* 0x020fc8000780000d */
[----:B------:R-:W-:-:S04]  /*0340*/  FMNMX3 R7, R16, R7, R15, !PT ;  /* 0x0000000710077276 */ /* 0x000fc8000780000f */
[----:B------:R-:W-:-:S04]  /*0350*/  FMNMX3 R7, R18, R7, R17, !PT ;  /* 0x0000000712077276 */ /* 0x000fc80007800011 */
[----:B------:R-:W-:-:S04]  /*0360*/  FMNMX3 R7, R20, R7, R19, !PT ;  /* 0x0000000714077276 */ /* 0x000fc80007800013 */
[----:B------:R-:W-:Y:S01]  /*0370*/  FMNMX3 R4, R22, R7, R21, !PT ;  /* 0x0000000716047276 */ /* 0x000fe20007800015 */
[----:B------:R-:W-:Y:S06]  /*0380*/  BRA.U UP1, `(.L_x_2) ;  /* 0xfffffffd01847547 */ /* 0x000fec000b83ffff */
.L_x_1:
[----:B------:R-:W-:Y:S05]  /*0390*/  BRA.U !UP0, `(.L_x_0) ;  /* 0x0000000108bc7547 */ /* 0x000fea000b800000 */
[----:B------:R-:W0:Y:S01]  /*03a0*/  LDCU UR5, c[0x0][0x394] ;  /* 0x00007280ff0577ac */ /* 0x000e220008000800 */
[----:B------:R-:W-:Y:S02]  /*03b0*/  UISETP.GE.U32.AND UP0, UPT, UR8, 0x8, UPT ;  /* 0x000000080800788c */ /* 0x000fe4000bf06070 */
[----:B0-----:R-:W-:-:S04]  /*03c0*/  ULOP3.LUT UR6, UR5, 0x7, URZ, 0xc0, !UPT ;  /* 0x0000000705067892 */ /* 0x001fc8000f8ec0ff */
[----:B------:R-:W-:-:S03]  /*03d0*/  UISETP.NE.AND UP1, UPT, UR6, URZ, UPT ;  /* 0x000000ff0600728c */ /* 0x000fc6000bf25270 */
[----:B------:R-:W-:Y:S08]  /*03e0*/  BRA.U !UP0, `(.L_x_3) ;  /* 0x0000000108407547 */ /* 0x000ff0000b800000 */
[----:B------:R-:W0:Y:S01]  /*03f0*/  LDC.64 R2, c[0x0][0x380] ;  /* 0x0000e000ff027b82 */ /* 0x000e220000000a00 */
[----:B------:R-:W-:-:S05]  /*0400*/  IADD3 R7, PT, PT, R0, UR4, RZ ;  /* 0x0000000400077c10 */ /* 0x000fca000fffe0ff */
[----:B0-----:R-:W-:-:S05]  /*0410*/  IMAD.WIDE R2, R7, 0x4, R2 ;  /* 0x0000000407027825 */ /* 0x001fca00078e0202 */
[----:B------:R-:W2:Y:S04]  /*0420*/  LDG.E R7, desc[UR10][R2.64] ;  /* 0x0000000a02077981 */ /* 0x000ea8000c1e1900 */
[----:B------:R-:W2:Y:S04]  /*0430*/  LDG.E R6, desc[UR10][R2.64+0x4] ;  /* 0x0000040a02067981 */ /* 0x000ea8000c1e1900 */
[----:B------:R-:W3:Y:S04]  /*0440*/  LDG.E R9, desc[UR10][R2.64+0x8] ;  /* 0x0000080a02097981 */ /* 0x000ee8000c1e1900 */
[----:B------:R-:W3:Y:S04]  /*0450*/  LDG.E R8, desc[UR10][R2.64+0xc] ;  /* 0x00000c0a02087981 */ /* 0x000ee8000c1e1900 */
[----:B------:R-:W4:Y:S04]  /*0460*/  LDG.E R11, desc[UR10][R2.64+0x10] ;  /* 0x0000100a020b7981 */ /* 0x000f28000c1e1900 */
[----:B------:R-:W4:Y:S04]  /*0470*/  LDG.E R10, desc[UR10][R2.64+0x14] ;  /* 0x0000140a020a7981 */ /* 0x000f28000c1e1900 */
[----:B------:R-:W5:Y:S04]  /*0480*/  LDG.E R13, desc[UR10][R2.64+0x18] ;  /* 0x0000180a020d7981 */ /* 0x000f68000c1e1900 */
[----:B------:R-:W5:Y:S01]  /*0490*/  LDG.E R12, desc[UR10][R2.64+0x1c] ;  /* 0x00001c0a020c7981 */ /* 0x000f62000c1e1900 */
[----:B------:R-:W-:Y:S01]  /*04a0*/  UIADD3 UR4, UPT, UPT, UR4, 0x8, URZ ;  /* 0x0000000804047890 */ /* 0x000fe2000fffe0ff */
[----:B--2---:R-:W-:-:S04]  /*04b0*/  FMNMX3 R6, R7, R4, R6, !PT ;  /* 0x0000000407067276 */ /* 0x004fc80007800006 */
[----:B---3--:R-:W-:-:S04]  /*04c0*/  FMNMX3 R6, R9, R6, R8, !PT ;  /* 0x0000000609067276 */ /* 0x008fc80007800008 */
[----:B----4-:R-:W-:-:S04]  /*04d0*/  FMNMX3 R6, R11, R6, R10, !PT ;  /* 0x000000060b067276 */ /* 0x010fc8000780000a */
[----:B-----5:R-:W-:-:S07]  /*04e0*/  FMNMX3 R4, R13, R6, R12, !PT ;  /* 0x000000060d047276 */ /* 0x020fce000780000c */
.L_x_3:
[----:B------:R-:W-:Y:S05]  /*04f0*/  BRA.U !UP1, `(.L_x_0) ;  /* 0x0000000109647547 */ /* 0x000fea000b800000 */
[----:B------:R-:W-:Y:S02]  /*0500*/  UISETP.GE.U32.AND UP0, UPT, UR6, 0x4, UPT ;  /* 0x000000040600788c */ /* 0x000fe4000bf06070 */
[----:B------:R-:W-:-:S04]  /*0510*/  ULOP3.LUT UR5, UR5, 0x3, URZ, 0xc0, !UPT ;  /* 0x0000000305057892 */ /* 0x000fc8000f8ec0ff */
        /* <DEDUP_REMOVED lines=8> */
[----:B------:R-:W3:Y:S01]  /*05a0*/  LDG.E R8, desc[UR10][R2.64+0xc] ;  /* 0x00000c0a02087981 */ /* 0x000ee2000c1e1900 */
[----:B------:R-:W-:Y:S01]  /*05b0*/  UIADD3 UR4, UPT, UPT, UR4, 0x4, URZ ;  /* 0x0000000404047890 */ /* 0x000fe2000fffe0ff */
[----:B--2---:R-:W-:-:S04]  /*05c0*/  FMNMX3 R4, R7, R4, R6, !PT ;  /* 0x0000000407047276 */ /* 0x004fc80007800006 */
[----:B---3--:R-:W-:-:S07]  /*05d0*/  FMNMX3 R4, R9, R4, R8, !PT ;  /* 0x0000000409047276 */ /* 0x008fce0007800008 */
.L_x_4:
[----:B------:R-:W-:Y:S05]  /*05e0*/  BRA.U !UP1, `(.L_x_0) ;  /* 0x0000000109287547 */ /* 0x000fea000b800000 */
[----:B------:R-:W0:Y:S01]  /*05f0*/  LDC.64 R6, c[0x0][0x380] ;  /* 0x0000e000ff067b82 */ /* 0x000e220000000a00 */
[----:B------:R-:W-:Y:S01]  /*0600*/  IADD3 R9, PT, PT, R0, UR4, RZ ;  /* 0x0000000400097c10 */ /* 0x000fe2000fffe0ff */
[----:B------:R-:W-:-:S12]  /*0610*/  UIADD3 UR5, UPT, UPT, -UR5, URZ, URZ ;  /* 0x000000ff05057290 */ /* 0x000fd8000fffe1ff */
.L_x_5:
[----:B0-----:R-:W-:-:S06]  /*0620*/  IMAD.WIDE R2, R9, 0x4, R6 ;  /* 0x0000000409027825 */ /* 0x001fcc00078e0206 */
[----:B------:R-:W2:Y:S01]  /*0630*/  LDG.E R3, desc[UR10][R2.64] ;  /* 0x0000000a02037981 */ /* 0x000ea2000c1e1900 */
[----:B------:R-:W-:Y:S01]  /*0640*/  UIADD3 UR5, UPT, UPT, UR5, 0x1, URZ ;  /* 0x0000000105057890 */ /* 0x000fe2000fffe0ff */
[----:B------:R-:W-:-:S03]  /*0650*/  IADD3 R9, PT, PT, R9, 0x1, RZ ;  /* 0x0000000109097810 */ /* 0x000fc60007ffe0ff */
[----:B------:R-:W-:Y:S01]  /*0660*/  UISETP.NE.AND UP0, UPT, UR5, URZ, UPT ;  /* 0x000000ff0500728c */ /* 0x000fe2000bf05270 */
[----:B--2---:R-:W-:-:S08]  /*0670*/  FMNMX R4, R3, R4, !PT ;  /* 0x0000000403047209 */ /* 0x004fd00007800000 */
[----:B------:R-:W-:Y:S05]  /*0680*/  BRA.U UP0, `(.L_x_5) ;  /* 0xfffffffd00e47547 */ /* 0x000fea000b83ffff */
.L_x_0:
[----:B------:R-:W0:Y:S01]  /*0690*/  LDCU UR5, c[0x0][0x394] ;  /* 0x00007280ff0577ac */ /* 0x000e220008000800 */
[----:B------:R-:W-:Y:S01]  /*06a0*/  HFMA2 R3, -RZ, RZ, 0, 0 ;  /* 0x00000000ff037431 */ /* 0x000fe200000001ff */
[----:B0-----:R-:W-:-:S09]  /*06b0*/  UISETP.GE.AND UP0, UPT, UR5, 0x1, UPT ;  /* 0x000000010500788c */ /* 0x001fd2000bf06270 */
[----:B------:R-:W-:Y:S05]  /*06c0*/  BRA.U !UP0, `(.L_x_6) ;  /* 0x0000000d08287547 */ /* 0x000fea000b800000 */
[----:B------:R-:W-:Y:S02]  /*06d0*/  UISETP.GE.U32.AND UP1, UPT, UR5, 0x8, UPT ;  /* 0x000000080500788c */ /* 0x000fe4000bf26070 */
[----:B------:R-:W-:Y:S01]  /*06e0*/  IMAD R0, R5, UR5, RZ ;  /* 0x0000000505007c24 */ /* 0x000fe2000f8e02ff */
[----:B------:R-:W-:Y:S01]  /*06f0*/  ULOP3.LUT UR9, UR5, 0x7, URZ, 0xc0, !UPT ;  /* 0x0000000705097892 */ /* 0x000fe2000f8ec0ff */
[----:B------:R-:W-:Y:S01]  /*0700*/  MOV R3, RZ ;  /* 0x000000ff00037202 */ /* 0x000fe20000000f00 */
[----:B------:R-:W-:Y:S02]  /*0710*/  UMOV UR4, URZ ;  /* 0x000000ff00047c82 */ /* 0x000fe40008000000 */
[----:B------:R-:W-:Y:S02]  /*0720*/  UISETP.NE.AND UP0, UPT, UR9, URZ, UPT ;  /* 0x000000ff0900728c */ /* 0x000fe4000bf05270 */
[----:B------:R-:W-:Y:S09]  /*0730*/  BRA.U !UP1, `(.L_x_7) ;  /* 0x0000000509807547 */ /* 0x000ff2000b800000 */
[----:B------:R-:W0:Y:S01]  /*0740*/  LDCU.64 UR6, c[0x0][0x380] ;  /* 0x00007000ff0677ac */ /* 0x000e220008000a00 */
[----:B------:R-:W-:Y:S02]  /*0750*/  MOV R3, RZ ;  /* 0x000000ff00037202 */ /* 0x000fe40000000f00 */
[----:B------:R-:W-:Y:S01]  /*0760*/  MOV R2, R0 ;  /* 0x0000000000027202 */ /* 0x000fe20000000f00 */
[----:B------:R-:W-:-:S04]  /*0770*/  ULOP3.LUT UR4, UR5, 0x7ffffff8, URZ, 0xc0, !UPT ;  /* 0x7ffffff805047892 */ /* 0x000fc8000f8ec0ff */
[----:B------:R-:W-:Y:S02]  /*0780*/  UIADD3 UR8, UPT, UPT, -UR4, URZ, URZ ;  /* 0x000000ff04087290 */ /* 0x000fe4000fffe1ff */
[----:B0-----:R-:W-:-:S04]  /*0790*/  UIADD3 UR5, UP1, UPT, UR6, 0x10, URZ ;  /* 0x0000001006057890 */ /* 0x001fc8000ff3e0ff */
[----:B------:R-:W-:-:S12]  /*07a0*/  UIADD3.X UR6, UPT, UPT, URZ, UR7, URZ, UP1, !UPT ;  /* 0x00000007ff067290 */ /* 0x000fd80008ffe4ff */
.L_x_8:
[----:B------:R-:W-:Y:S02]  /*07b0*/  MOV R22, UR5 ;  /* 0x0000000500167c02 */ /* 0x000fe40008000f00 */
[----:B------:R-:W-:-:S03]  /*07c0*/  MOV R23, UR6 ;  /* 0x0000000600177c02 */ /* 0x000fc60008000f00 */
[----:B------:R-:W-:-:S05]  /*07d0*/  IMAD.WIDE R22, R2, 0x4, R22 ;  /* 0x0000000402167825 */ /* 0x000fca00078e0216 */
[----:B------:R-:W2:Y:S04]  /*07e0*/  LDG.E R7, desc[UR10][R22.64+-0x10] ;  /* 0xfffff00a16077981 */ /* 0x000ea8000c1e1900 */
[----:B------:R-:W3:Y:S04]  /*07f0*/  LDG.E R13, desc[UR10][R22.64+-0xc] ;  /* 0xfffff40a160d7981 */ /* 0x000ee8000c1e1900 */
[----:B------:R-:W4:Y:S04]  /*0800*/  LDG.E R21, desc[UR10][R22.64+-0x8] ;  /* 0xfffff80a16157981 */ /* 0x000f28000c1e1900 */
[----:B------:R-:W5:Y:S04]  /*0810*/  LDG.E R27, desc[UR10][R22.64+-0x4] ;  /* 0xfffffc0a161b7981 */ /* 0x000f68000c1e1900 */
[----:B------:R-:W5:Y:S04]  /*0820*/  LDG.E R11, desc[UR10][R22.64] ;  /* 0x0000000a160b7981 */ /* 0x000f68000c1e1900 */
[----:B------:R-:W5:Y:S04]  /*0830*/  LDG.E R19, desc[UR10][R22.64+0x4] ;  /* 0x0000040a16137981 */ /* 0x000f68000c1e1900 */
[----:B------:R-:W5:Y:S04]  /*0840*/  LDG.E R17, desc[UR10][R22.64+0x8] ;  /* 0x0000080a16117981 */ /* 0x000f68000c1e1900 */
[----:B------:R5:W5:Y:S01]  /*0850*/  LDG.E R15, desc[UR10][R22.64+0xc] ;  /* 0x00000c0a160f7981 */ /* 0x000b62000c1e1900 */
[----:B------:R-:W-:Y:S01]  /*0860*/  HFMA2 R8, -RZ, RZ, 0.96630859375, -0.0022525787353515625 ;  /* 0x3bbb989dff087431 */ /* 0x000fe200000001ff */
[----:B------:R-:W-:Y:S01]  /*0870*/  MOV R10, 0x437c0000 ;  /* 0x437c0000000a7802 */ /* 0x000fe20000000f00 */
[----:B------:R-:W-:Y:S01]  /*0880*/  UIADD3 UR8, UPT, UPT, UR8, 0x8, URZ ;  /* 0x0000000808087890 */ /* 0x000fe2000fffe0ff */
[----:B------:R-:W-:-:S03]  /*0890*/  IADD3 R2, PT, PT, R2, 0x8, RZ ;  /* 0x0000000802027810 */ /* 0x000fc60007ffe0ff */
[----:B------:R-:W-:Y:S01]  /*08a0*/  UISETP.NE.AND UP1, UPT, UR8, URZ, UPT ;  /* 0x000000ff0800728c */ /* 0x000fe2000bf25270 */
[----:B--2---:R-:W-:-:S04]  /*08b0*/  FADD R7, R7, -R4 ;  /* 0x8000000407077221 */ /* 0x004fc80000000000 */
[----:B------:R-:W-:Y:S01]  /*08c0*/  FFMA.SAT R9, R7, R8, 0.5 ;  /* 0x3f00000007097423 */ /* 0x000fe20000002008 */
[----:B---3--:R-:W-:-:S03]  /*08d0*/  FADD R13, R13, -R4 ;  /* 0x800000040d0d7221 */ /* 0x008fc60000000000 */
[----:B------:R-:W-:Y:S01]  /*08e0*/  FFMA.RM R9, R9, R10, 12582913 ;  /* 0x4b40000109097423 */ /* 0x000fe2000000400a */
[----:B------:R-:W-:Y:S01]  /*08f0*/  FFMA.SAT R25, R13, R8, 0.5 ;  /* 0x3f0000000d197423 */ /* 0x000fe20000002008 */
[--C-:B----4-:R-:W-:Y:S02]  /*0900*/  FADD R21, R21, -R4.reuse ;  /* 0x8000000415157221 */ /* 0x110fe40000000000 */
[----:B------:R-:W-:Y:S01]  /*0910*/  FADD R12, R9, -12583039 ;  /* 0xcb40007f090c7421 */ /* 0x000fe20000000000 */
[----:B-----5:R-:W-:Y:S01]  /*0920*/  FADD R23, R27, -R4 ;  /* 0x800000041b177221 */ /* 0x020fe20000000000 */
[----:B------:R-:W-:Y:S01]  /*0930*/  FFMA.RM R6, R25, R10, 12582913 ;  /* 0x4b40000119067423 */ /* 0x000fe2000000400a */
[-C--:B------:R-:W-:Y:S01]  /*0940*/  FFMA.SAT R25, R21, R8.reuse, 0.5 ;  /* 0x3f00000015197423 */ /* 0x080fe20000002008 */
[----:B------:R-:W-:Y:S01]  /*0950*/  FFMA R12, R7, 1.4426950216293334961, -R12 ;  /* 0x3fb8aa3b070c7823 */ /* 0x000fe2000000080c */
[----:B------:R-:W-:Y:S01]  /*0960*/  FFMA.SAT R27, R23, R8, 0.5 ;  /* 0x3f000000171b7423 */ /* 0x000fe20000002008 */
[----:B------:R-:W-:-:S02]  /*0970*/  FADD R14, R6, -12583039 ;  /* 0xcb40007f060e7421 */ /* 0x000fc40000000000 */
[----:B------:R-:W-:Y:S01]  /*0980*/  FFMA R12, R7, 1.925963033500011079e-08, R12 ;  /* 0x32a57060070c7823 */ /* 0x000fe2000000000c */
[-C--:B------:R-:W-:Y:S01]  /*0990*/  FFMA.RM R7, R25, R10.reuse, 12582913 ;  /* 0x4b40000119077423 */ /* 0x080fe2000000400a */
[----:B------:R-:W-:Y:S01]  /*09a0*/  FADD R25, R11, -R4 ;  /* 0x800000040b197221 */ /* 0x000fe20000000000 */
[----:B------:R-:W-:Y:S01]  /*09b0*/  FFMA.RM R11, R27, R10, 12582913 ;  /* 0x4b4000011b0b7423 */ /* 0x000fe2000000400a */
[----:B------:R-:W-:Y:S01]  /*09c0*/  FFMA R14, R13, 1.4426950216293334961, -R14 ;  /* 0x3fb8aa3b0d0e7823 */ /* 0x000fe2000000080e */
[----:B------:R-:W-:Y:S01]  /*09d0*/  FADD R16, R7, -12583039 ;  /* 0xcb40007f07107421 */ /* 0x000fe20000000000 */
[----:B------:R-:W-:Y:S01]  /*09e0*/  FFMA.SAT R29, R25, R8, 0.5 ;  /* 0x3f000000191d7423 */ /* 0x000fe20000002008 */
[----:B------:R-:W-:Y:S01]  /*09f0*/  FADD R18, R11, -12583039 ;  /* 0xcb40007f0b127421 */ /* 0x000fe20000000000 */
[----:B------:R-:W-:Y:S01]  /*0a00*/  FFMA R13, R13, 1.925963033500011079e-08, R14 ;  /* 0x32a570600d0d7823 */ /* 0x000fe2000000000e */
[----:B------:R-:W-:Y:S01]  /*0a10*/  FADD R27, R19, -R4 ;  /* 0x80000004131b7221 */ /* 0x000fe20000000000 */
[----:B------:R-:W-:Y:S01]  /*0a20*/  FFMA.RM R14, R29, R10, 12582913 ;  /* 0x4b4000011d0e7423 */ /* 0x000fe2000000400a */
[----:B------:R-:W-:Y:S01]  /*0a30*/  FFMA R18, R23, 1.4426950216293334961, -R18 ;  /* 0x3fb8aa3b17127823 */ /* 0x000fe20000000812 */
[----:B------:R-:W0:Y:S01]  /*0a40*/  MUFU.EX2 R12, R12 ;  /* 0x0000000c000c7308 */ /* 0x000e220000000800 */
[----:B------:R-:W-:Y:S01]  /*0a50*/  FFMA R16, R21, 1.4426950216293334961, -R16 ;  /* 0x3fb8aa3b15107823 */ /* 0x000fe20000000810 */
[----:B------:R-:W-:Y:S01]  /*0a60*/  FADD R20, R14, -12583039 ;  /* 0xcb40007f0e147421 */ /* 0x000fe20000000000 */
[----:B------:R-:W-:Y:S01]  /*0a70*/  FFMA R18, R23, 1.925963033500011079e-08, R18 ;  /* 0x32a5706017127823 */ /* 0x000fe20000000012 */
[----:B------:R-:W-:Y:S01]  /*0a80*/  FFMA.SAT R19, R27, R8, 0.5 ;  /* 0x3f0000001b137423 */ /* 0x000fe20000002008 */
[----:B------:R-:W-:Y:S01]  /*0a90*/  FADD R23, R17, -R4 ;  /* 0x8000000411177221 */ /* 0x000fe20000000000 */
[----:B------:R-:W-:Y:S01]  /*0aa0*/  FFMA R16, R21, 1.925963033500011079e-08, R16 ;  /* 0x32a5706015107823 */ /* 0x000fe20000000010 */
[----:B------:R-:W-:Y:S01]  /*0ab0*/  FFMA R20, R25, 1.4426950216293334961, -R20 ;  /* 0x3fb8aa3b19147823 */ /* 0x000fe20000000814 */
[----:B------:R-:W-:Y:S01]  /*0ac0*/  FFMA.RM R17, R19, R10, 12582913 ;  /* 0x4b40000113117423 */ /* 0x000fe2000000400a */
[----:B------:R-:W-:Y:S01]  /*0ad0*/  FFMA.SAT R29, R23, R8, 0.5 ;  /* 0x3f000000171d7423 */ /* 0x000fe20000002008 */
[----:B------:R-:W-:Y:S01]  /*0ae0*/  FADD R21, R15, -R4 ;  /* 0x800000040f157221 */ /* 0x000fe20000000000 */
[----:B------:R-:W1:Y:S01]  /*0af0*/  MUFU.EX2 R13, R13 ;  /* 0x0000000d000d7308 */ /* 0x000e620000000800 */
[----:B------:R-:W-:Y:S01]  /*0b00*/  FFMA R19, R25, 1.925963033500011079e-08, R20 ;  /* 0x32a5706019137823 */ /* 0x000fe20000000014 */
[----:B------:R-:W-:Y:S01]  /*0b10*/  FADD R22, R17, -12583039 ;  /* 0xcb40007f11167421 */ /* 0x000fe20000000000 */
[----:B------:R-:W-:Y:S01]  /*0b20*/  FFMA.RM R15, R29, R10, 12582913 ;  /* 0x4b4000011d0f7423 */ /* 0x000fe2000000400a */
[----:B------:R-:W-:Y:S01]  /*0b30*/  FFMA.SAT R25, R21, R8, 0.5 ;  /* 0x3f00000015197423 */ /* 0x000fe20000002008 */
[----:B------:R-:W-:Y:S01]  /*0b40*/  SHF.L.U32 R20, R9, 0x17, RZ ;  /* 0x0000001709147819 */ /* 0x000fe200000006ff */
[----:B------:R-:W-:Y:S01]  /*0b50*/  FFMA R22, R27, 1.4426950216293334961, -R22 ;  /* 0x3fb8aa3b1b167823 */ /* 0x000fe20000000816 */
[----:B------:R-:W-:Y:S01]  /*0b60*/  FADD R24, R15, -12583039 ;  /* 0xcb40007f0f187421 */ /* 0x000fe20000000000 */
[----:B------:R-:W2:Y:S01]  /*0b70*/  MUFU.EX2 R16, R16 ;  /* 0x0000001000107308 */ /* 0x000ea20000000800 */
[----:B------:R-:W-:Y:S01]  /*0b80*/  FFMA.RM R10, R25, R10, 12582913 ;  /* 0x4b400001190a7423 */ /* 0x000fe2000000400a */
[----:B0-----:R-:W-:Y:S01]  /*0b90*/  FFMA R12, R20, R12, R3 ;  /* 0x0000000c140c7223 */ /* 0x001fe20000000003 */
[----:B------:R-:W-:Y:S01]  /*0ba0*/  FFMA R8, R27, 1.925963033500011079e-08, R22 ;  /* 0x32a570601b087823 */ /* 0x000fe20000000016 */
[----:B------:R-:W-:Y:S01]  /*0bb0*/  FFMA R24, R23, 1.4426950216293334961, -R24 ;  /* 0x3fb8aa3b17187823 */ /* 0x000fe20000000818 */
[----:B------:R-:W-:Y:S01]  /*0bc0*/  FADD R20, R10, -12583039 ;  /* 0xcb40007f0a147421 */ /* 0x000fe20000000000 */
[----:B------:R-:W-:-:S02]  /*0bd0*/  SHF.L.U32 R9, R6, 0x17, RZ ;  /* 0x0000001706097819 */ /* 0x000fc400000006ff */
[----:B------:R-:W0:Y:S01]  /*0be0*/  MUFU.EX2 R18, R18 ;  /* 0x0000001200127308 */ /* 0x000e220000000800 */
[----:B------:R-:W-:Y:S01]  /*0bf0*/  FFMA R24, R23, 1.925963033500011079e-08, R24 ;  /* 0x32a5706017187823 */ /* 0x000fe20000000018 */
[----:B------:R-:W-:Y:S01]  /*0c00*/  FFMA R20, R21, 1.4426950216293334961, -R20 ;  /* 0x3fb8aa3b15147823 */ /* 0x000fe20000000814 */
[----:B------:R-:W-:Y:S01]  /*0c10*/  SHF.L.U32 R6, R7, 0x17, RZ ;  /* 0x0000001707067819 */ /* 0x000fe200000006ff */
[----:B-1----:R-:W-:Y:S01]  /*0c20*/  FFMA R9, R9, R13, R12 ;  /* 0x0000000d09097223 */ /* 0x002fe2000000000c */
[----:B------:R-:W-:Y:S01]  /*0c30*/  SHF.L.U32 R12, R11, 0x17, RZ ;  /* 0x000000170b0c7819 */ /* 0x000fe200000006ff */
[----:B------:R-:W-:Y:S01]  /*0c40*/  FFMA R20, R21, 1.925963033500011079e-08, R20 ;  /* 0x32a5706015147823 */ /* 0x000fe20000000014 */
[----:B------:R-:W-:Y:S01]  /*0c50*/  SHF.L.U32 R3, R14, 0x17, RZ ;  /* 0x000000170e037819 */ /* 0x000fe200000006ff */
[----:B------:R-:W1:Y:S01]  /*0c60*/  MUFU.EX2 R19, R19 ;  /* 0x0000001300137308 */ /* 0x000e620000000800 */
[----:B--2---:R-:W-:Y:S01]  /*0c70*/  FFMA R9, R6, R16, R9 ;  /* 0x0000001006097223 */ /* 0x004fe20000000009 */
[----:B------:R-:W-:-:S02]  /*0c80*/  SHF.L.U32 R6, R17, 0x17, RZ ;  /* 0x0000001711067819 */ /* 0x000fc400000006ff */
[----:B------:R-:W-:-:S04]  /*0c90*/  SHF.L.U32 R10, R10, 0x17, RZ ;  /* 0x000000170a0a7819 */ /* 0x000fc800000006ff */
[----:B------:R-:W2:Y:S01]  /*0ca0*/  MUFU.EX2 R8, R8 ;  /* 0x0000000800087308 */ /* 0x000ea20000000800 */
[----:B0-----:R-:W-:-:S07]  /*0cb0*/  FFMA R12, R12, R18, R9 ;  /* 0x000000120c0c7223 */ /* 0x001fce0000000009 */
[----:B------:R-:W0:Y:S01]  /*0cc0*/  MUFU.EX2 R24, R24 ;  /* 0x0000001800187308 */ /* 0x000e220000000800 */
[----:B-1----:R-:W-:Y:S01]  /*0cd0*/  FFMA R3, R3, R19, R12 ;  /* 0x0000001303037223 */ /* 0x002fe2000000000c */
[----:B------:R-:W-:-:S06]  /*0ce0*/  SHF.L.U32 R12, R15, 0x17, RZ ;  /* 0x000000170f0c7819 */ /* 0x000fcc00000006ff */
[----:B------:R-:W1:Y:S01]  /*0cf0*/  MUFU.EX2 R20, R20 ;  /* 0x0000001400147308 */ /* 0x000e620000000800 */
[----:B--2---:R-:W-:-:S04]  /*0d00*/  FFMA R3, R6, R8, R3 ;  /* 0x0000000806037223 */ /* 0x004fc80000000003 */
[----:B0-----:R-:W-:-:S04]  /*0d10*/  FFMA R3, R12, R24, R3 ;  /* 0x000000180c037223 */ /* 0x001fc80000000003 */
[----:B-1----:R-:W-:Y:S01]  /*0d20*/  FFMA R3, R10, R20, R3 ;  /* 0x000000140a037223 */ /* 0x002fe20000000003 */
[----:B------:R-:W-:Y:S06]  /*0d30*/  BRA.U UP1, `(.L_x_8) ;  /* 0xfffffff9019c7547 */ /* 0x000fec000b83ffff */
.L_x_7:
        /* <DEDUP_REMOVED lines=10> */
[----:B------:R-:W3:Y:S04]  /*0de0*/  LDG.E R11, desc[UR10][R8.64+0x4] ;  /* 0x0000040a080b7981 */ /* 0x000ee8000c1e1900 */
[----:B------:R-:W4:Y:S04]  /*0df0*/  LDG.E R13, desc[UR10][R8.64+0x8] ;  /* 0x0000080a080d7981 */ /* 0x000f28000c1e1900 */
[----:B------:R0:W5:Y:S01]  /*0e00*/  LDG.E R15, desc[UR10][R8.64+0xc] ;  /* 0x00000c0a080f7981 */ /* 0x000162000c1e1900 */
[----:B------:R-:W-:Y:S01]  /*0e10*/  HFMA2 R12, -RZ, RZ, 0.96630859375, -0.0022525787353515625 ;  /* 0x3bbb989dff0c7431 */ /* 0x000fe200000001ff */
[----:B------:R-:W-:Y:S01]  /*0e20*/  MOV R14, 0x437c0000 ;  /* 0x437c0000000e7802 */ /* 0x000fe20000000f00 */
[----:B------:R-:W-:Y:S01]  /*0e30*/  UIADD3 UR4, UPT, UPT, UR4, 0x4, URZ ;  /* 0x0000000404047890 */ /* 0x000fe2000fffe0ff */
[----:B--2---:R-:W-:-:S04]  /*0e40*/  FADD R7, R7, -R4 ;  /* 0x8000000407077221 */ /* 0x004fc80000000000 */
[----:B------:R-:W-:Y:S01]  /*0e50*/  FFMA.SAT R2, R7, R12, 0.5 ;  /* 0x3f00000007027423 */ /* 0x000fe2000000200c */
[----:B---3--:R-:W-:-:S03]  /*0e60*/  FADD R11, R11, -R4 ;  /* 0x800000040b0b7221 */ /* 0x008fc60000000000 */
[----:B------:R-:W-:Y:S01]  /*0e70*/  FFMA.RM R2, R2, R14, 12582913 ;  /* 0x4b40000102027423 */ /* 0x000fe2000000400e */
[----:B------:R-:W-:Y:S01]  /*0e80*/  FFMA.SAT R6, R11, R12, 0.5 ;  /* 0x3f0000000b067423 */ /* 0x000fe2000000200c */
[--C-:B----4-:R-:W-:Y:S02]  /*0e90*/  FADD R13, R13, -R4.reuse ;  /* 0x800000040d0d7221 */ /* 0x110fe40000000000 */
[----:B------:R-:W-:Y:S01]  /*0ea0*/  FADD R10, R2, -12583039 ;  /* 0xcb40007f020a7421 */ /* 0x000fe20000000000 */
[----:B------:R-:W-:Y:S01]  /*0eb0*/  FFMA.RM R6, R6, R14, 12582913 ;  /* 0x4b40000106067423 */ /* 0x000fe2000000400e */
[----:B0-----:R-:W-:Y:S01]  /*0ec0*/  FFMA.SAT R9, R13, R12, 0.5 ;  /* 0x3f0000000d097423 */ /* 0x001fe2000000200c */
[----:B-----5:R-:W-:Y:S01]  /*0ed0*/  FADD R15, R15, -R4 ;  /* 0x800000040f0f7221 */ /* 0x020fe20000000000 */
[----:B------:R-:W-:Y:S01]  /*0ee0*/  FFMA R10, R7, 1.4426950216293334961, -R10 ;  /* 0x3fb8aa3b070a7823 */ /* 0x000fe2000000080a */
[----:B------:R-:W-:Y:S01]  /*0ef0*/  FADD R8, R6, -12583039 ;  /* 0xcb40007f06087421 */ /* 0x000fe20000000000 */
[----:B------:R-:W-:-:S02]  /*0f00*/  SHF.L.U32 R2, R2, 0x17, RZ ;  /* 0x0000001702027819 */ /* 0x000fc400000006ff */
[----:B------:R-:W-:Y:S01]  /*0f10*/  FFMA R10, R7, 1.925963033500011079e-08, R10 ;  /* 0x32a57060070a7823 */ /* 0x000fe2000000000a */
[----:B------:R-:W-:Y:S01]  /*0f20*/  FFMA.RM R7, R9, R14, 12582913 ;  /* 0x4b40000109077423 */ /* 0x000fe2000000400e */
[----:B------:R-:W-:Y:S01]  /*0f30*/  FFMA R8, R11, 1.4426950216293334961, -R8 ;  /* 0x3fb8aa3b0b087823 */ /* 0x000fe20000000808 */
[----:B------:R-:W-:Y:S02]  /*0f40*/  FFMA.SAT R9, R15, R12, 0.5 ;  /* 0x3f0000000f097423 */ /* 0x000fe4000000200c */
[----:B------:R-:W-:Y:S01]  /*0f50*/  FADD R12, R7, -12583039 ;  /* 0xcb40007f070c7421 */ /* 0x000fe20000000000 */
[----:B------:R-:W-:Y:S01]  /*0f60*/  FFMA R8, R11, 1.925963033500011079e-08, R8 ;  /* 0x32a570600b087823 */ /* 0x000fe20000000008 */
[----:B------:R-:W-:Y:S01]  /*0f70*/  FFMA.RM R11, R9, R14, 12582913 ;  /* 0x4b400001090b7423 */ /* 0x000fe2000000400e */
[----:B------:R-:W0:Y:S01]  /*0f80*/  MUFU.EX2 R10, R10 ;  /* 0x0000000a000a7308 */ /* 0x000e220000000800 */
[----:B------:R-:W-:Y:S01]  /*0f90*/  FFMA R12, R13, 1.4426950216293334961, -R12 ;  /* 0x3fb8aa3b0d0c7823 */ /* 0x000fe2000000080c */
[----:B------:R-:W-:Y:S01]  /*0fa0*/  SHF.L.U32 R9, R6, 0x17, RZ ;  /* 0x0000001706097819 */ /* 0x000fe200000006ff */
[----:B------:R-:W-:Y:S01]  /*0fb0*/  FADD R14, R11, -12583039 ;  /* 0xcb40007f0b0e7421 */ /* 0x000fe20000000000 */
[----:B------:R-:W-:Y:S01]  /*0fc0*/  SHF.L.U32 R7, R7, 0x17, RZ ;  /* 0x0000001707077819 */ /* 0x000fe200000006ff */
[----:B------:R-:W-:-:S02]  /*0fd0*/  FFMA R12, R13, 1.925963033500011079e-08, R12 ;  /* 0x32a570600d0c7823 */ /* 0x000fc4000000000c */
[C---:B------:R-:W-:Y:S01]  /*0fe0*/  FFMA R14, R15.reuse, 1.4426950216293334961, -R14 ;  /* 0x3fb8aa3b0f0e7823 */ /* 0x040fe2000000080e */
[----:B------:R-:W1:Y:S03]  /*0ff0*/  MUFU.EX2 R8, R8 ;  /* 0x0000000800087308 */ /* 0x000e660000000800 */
[----:B------:R-:W-:-:S05]  /*1000*/  FFMA R14, R15, 1.925963033500011079e-08, R14 ;  /* 0x32a570600f0e7823 */ /* 0x000fca000000000e */
[----:B------:R-:W2:Y:S01]  /*1010*/  MUFU.EX2 R12, R12 ;  /* 0x0000000c000c7308 */ /* 0x000ea20000000800 */
[----:B0-----:R-:W-:Y:S01]  /*1020*/  FFMA R2, R2, R10, R3 ;  /* 0x0000000a02027223 */ /* 0x001fe20000000003 */
[----:B------:R-:W-:-:S06]  /*1030*/  SHF.L.U32 R3, R11, 0x17, RZ ;  /* 0x000000170b037819 */ /* 0x000fcc00000006ff */
[----:B------:R-:W0:Y:S01]  /*1040*/  MUFU.EX2 R14, R14 ;  /* 0x0000000e000e7308 */ /* 0x000e220000000800 */
[----:B-1----:R-:W-:-:S04]  /*1050*/  FFMA R2, R9, R8, R2 ;  /* 0x0000000809027223 */ /* 0x002fc80000000002 */
[----:B--2---:R-:W-:-:S04]  /*1060*/  FFMA R2, R7, R12, R2 ;  /* 0x0000000c07027223 */ /* 0x004fc80000000002 */
[----:B0-----:R-:W-:-:S07]  /*1070*/  FFMA R3, R3, R14, R2 ;  /* 0x0000000e03037223 */ /* 0x001fce0000000002 */
.L_x_9:
[----:B------:R-:W-:Y:S05]  /*1080*/  BRA.U !UP1, `(.L_x_6) ;  /* 0x0000000109b87547 */ /* 0x000fea000b800000 */
[----:B------:R-:W-:Y:S02]  /*1090*/  UISETP.NE.AND UP0, UPT, UR6, 0x1, UPT ;  /* 0x000000010600788c */ /* 0x000fe4000bf05270 */
[----:B------:R-:W-:-:S04]  /*10a0*/  ULOP3.LUT UR5, UR5, 0x1, URZ, 0xc0, !UPT ;  /* 0x0000000105057892 */ /* 0x000fc8000f8ec0ff */
[----:B------:R-:W-:-:S03]  /*10b0*/  UISETP.NE.U32.AND UP1, UPT, UR5, 0x1, UPT ;  /* 0x000000010500788c */ /* 0x000fc6000bf25070 */
[----:B------:R-:W-:Y:S08]  /*10c0*/  BRA.U !UP0, `(.L_x_10) ;  /* 0x0000000108687547 */ /* 0x000ff0000b800000 */
[----:B------:R-:W0:Y:S01]  /*10d0*/  LDC.64 R6, c[0x0][0x380] ;  /* 0x0000e000ff067b82 */ /* 0x000e220000000a00 */
[----:B------:R-:W-:-:S05]  /*10e0*/  IADD3 R9, PT, PT, R0, UR4, RZ ;  /* 0x0000000400097c10 */ /* 0x000fca000fffe0ff */
[----:B0-----:R-:W-:-:S05]  /*10f0*/  IMAD.WIDE R6, R9, 0x4, R6 ;  /* 0x0000000409067825 */ /* 0x001fca00078e0206 */
[----:B------:R-:W2:Y:S04]  /*1100*/  LDG.E R9, desc[UR10][R6.64] ;  /* 0x0000000a06097981 */ /* 0x000ea8000c1e1900 */
[----:B------:R-:W3:Y:S01]  /*1110*/  LDG.E R13, desc[UR10][R6.64+0x4] ;  /* 0x0000040a060d7981 */ /* 0x000ee2000c1e1900 */
[----:B------:R-:W-:Y:S01]  /*1120*/  HFMA2 R2, -RZ, RZ, 0.96630859375, -0.0022525787353515625 ;  /* 0x3bbb989dff027431 */ /* 0x000fe200000001ff */
[----:B------:R-:W-:Y:S01]  /*1130*/  MOV R11, 0x437c0000 ;  /* 0x437c0000000b7802 */ /* 0x000fe20000000f00 */
[----:B------:R-:W-:Y:S01]  /*1140*/  UIADD3 UR4, UPT, UPT, UR4, 0x2, URZ ;  /* 0x0000000204047890 */ /* 0x000fe2000fffe0ff */
[----:B--2---:R-:W-:-:S04]  /*1150*/  FADD R9, R9, -R4 ;  /* 0x8000000409097221 */ /* 0x004fc80000000000 */
[----:B------:R-:W-:Y:S01]  /*1160*/  FFMA.SAT R8, R9, R2, 0.5 ;  /* 0x3f00000009087423 */ /* 0x000fe20000002002 */
[----:B---3--:R-:W-:-:S03]  /*1170*/  FADD R13, R13, -R4 ;  /* 0x800000040d0d7221 */ /* 0x008fc60000000000 */
[----:B------:R-:W-:Y:S01]  /*1180*/  FFMA.RM R8, R8, R11, 12582913 ;  /* 0x4b40000108087423 */ /* 0x000fe2000000400b */
[----:B------:R-:W-:-:S03]  /*1190*/  FFMA.SAT R10, R13, R2, 0.5 ;  /* 0x3f0000000d0a7423 */ /* 0x000fc60000002002 */
[----:B------:R-:W-:Y:S01]  /*11a0*/  FADD R2, R8, -12583039 ;  /* 0xcb40007f08027421 */ /* 0x000fe20000000000 */
[----:B------:R-:W-:Y:S01]  /*11b0*/  FFMA.RM R10, R10, R11, 12582913 ;  /* 0x4b4000010a0a7423 */ /* 0x000fe2000000400b */
[----:B------:R-:W-:Y:S02]  /*11c0*/  SHF.L.U32 R8, R8, 0x17, RZ ;  /* 0x0000001708087819 */ /* 0x000fe400000006ff */
[C---:B------:R-:W-:Y:S01]  /*11d0*/  FFMA R2, R9.reuse, 1.4426950216293334961, -R2 ;  /* 0x3fb8aa3b09027823 */ /* 0x040fe20000000802 */
[C---:B------:R-:W-:Y:S01]  /*11e0*/  FADD R6, R10.reuse, -12583039 ;  /* 0xcb40007f0a067421 */ /* 0x040fe20000000000 */
[----:B------:R-:W-:Y:S02]  /*11f0*/  SHF.L.U32 R10, R10, 0x17, RZ ;  /* 0x000000170a0a7819 */ /* 0x000fe400000006ff */
[----:B------:R-:W-:Y:S01]  /*1200*/  FFMA R2, R9, 1.925963033500011079e-08, R2 ;  /* 0x32a5706009027823 */ /* 0x000fe20000000002 */
[----:B------:R-:W-:-:S04]  /*1210*/  FFMA R6, R13, 1.4426950216293334961, -R6 ;  /* 0x3fb8aa3b0d067823 */ /* 0x000fc80000000806 */
[----:B------:R-:W-:Y:S01]  /*1220*/  FFMA R6, R13, 1.925963033500011079e-08, R6 ;  /* 0x32a570600d067823 */ /* 0x000fe20000000006 */
[----:B------:R-:W0:Y:S08]  /*1230*/  MUFU.EX2 R2, R2 ;  /* 0x0000000200027308 */ /* 0x000e300000000800 */
[----:B------:R-:W1:Y:S01]  /*1240*/  MUFU.EX2 R6, R6 ;  /* 0x0000000600067308 */ /* 0x000e620000000800 */
[----:B0-----:R-:W-:-:S04]  /*1250*/  FFMA R3, R8, R2, R3 ;  /* 0x0000000208037223 */ /* 0x001fc80000000003 */
[----:B-1----:R-:W-:-:S07]  /*1260*/  FFMA R3, R10, R6, R3 ;  /* 0x000000060a037223 */ /* 0x002fce0000000003 */
.L_x_10:
[----:B------:R-:W-:Y:S05]  /*1270*/  BRA.U UP1, `(.L_x_6) ;  /* 0x00000001013c7547 */ /* 0x000fea000b800000 */
[----:B------:R-:W0:Y:S01]  /*1280*/  LDC.64 R6, c[0x0][0x380] ;  /* 0x0000e000ff067b82 */ /* 0x000e220000000a00 */
[----:B------:R-:W-:-:S05]  /*1290*/  IADD3 R9, PT, PT, R0, UR4, RZ ;  /* 0x0000000400097c10 */ /* 0x000fca000fffe0ff */
[----:B0-----:R-:W-:-:S06]  /*12a0*/  IMAD.WIDE R6, R9, 0x4, R6 ;  /* 0x0000000409067825 */ /* 0x001fcc00078e0206 */
[----:B------:R-:W2:Y:S01]  /*12b0*/  LDG.E R7, desc[UR10][R6.64] ;  /* 0x0000000a06077981 */ /* 0x000ea2000c1e1900 */
[----:B------:R-:W-:Y:S01]  /*12c0*/  HFMA2 R9, -RZ, RZ, 0.96630859375, -0.0022525787353515625 ;  /* 0x3bbb989dff097431 */ /* 0x000fe200000001ff */
[----:B------:R-:W-:Y:S01]  /*12d0*/  MOV R11, 0x437c0000 ;  /* 0x437c0000000b7802 */ /* 0x000fe20000000f00 */
[----:B--2---:R-:W-:-:S04]  /*12e0*/  FADD R0, R7, -R4 ;  /* 0x8000000407007221 */ /* 0x004fc80000000000 */
[----:B------:R-:W-:-:S04]  /*12f0*/  FFMA.SAT R2, R0, R9, 0.5 ;  /* 0x3f00000000027423 */ /* 0x000fc80000002009 */
[----:B------:R-:W-:-:S04]  /*1300*/  FFMA.RM R2, R2, R11, 12582913 ;  /* 0x4b40000102027423 */ /* 0x000fc8000000400b */
[C---:B------:R-:W-:Y:S01]  /*1310*/  FADD R9, R2.reuse, -12583039 ;  /* 0xcb40007f02097421 */ /* 0x040fe20000000000 */
[----:B------:R-:W-:-:S03]  /*1320*/  SHF.L.U32 R2, R2, 0x17, RZ ;  /* 0x0000001702027819 */ /* 0x000fc600000006ff */
[----:B------:R-:W-:-:S04]  /*1330*/  FFMA R9, R0, 1.4426950216293334961, -R9 ;  /* 0x3fb8aa3b00097823 */ /* 0x000fc80000000809 */
[----:B------:R-:W-:-:S06]  /*1340*/  FFMA R9, R0, 1.925963033500011079e-08, R9 ;  /* 0x32a5706000097823 */ /* 0x000fcc0000000009 */
[----:B------:R-:W0:Y:S02]  /*1350*/  MUFU.EX2 R9, R9 ;  /* 0x0000000900097308 */ /* 0x000e240000000800 */
[----:B0-----:R-:W-:-:S07]  /*1360*/  FFMA R3, R2, R9, R3 ;  /* 0x0000000902037223 */ /* 0x001fce0000000003 */
.L_x_6:
[----:B------:R-:W0:Y:S02]  /*1370*/  LDC R0, c[0x0][0x394] ;  /* 0x0000e500ff007b82 */ /* 0x000e240000000800 */
[----:B0-----:R-:W-:-:S13]  /*1380*/  ISETP.GE.AND P0, PT, R0, 0x1, PT ;  /* 0x000000010000780c */ /* 0x001fda0003f06270 */
[----:B------:R-:W-:Y:S05]  /*1390*/  @!P0 EXIT ;  /* 0x000000000000894d */ /* 0x000fea0003800000 */
[C---:B------:R-:W-:Y:S01]  /*13a0*/  ISETP.GE.U32.AND P0, PT, R0.reuse, 0x8, PT ;  /* 0x000000080000780c */ /* 0x040fe20003f06070 */
[----:B------:R-:W-:Y:S02]  /*13b0*/  HFMA2 R6, -RZ, RZ, 0, 0 ;  /* 0x00000000ff067431 */ /* 0x000fe400000001ff */
[----:B------:R-:W-:Y:S01]  /*13c0*/  IMAD R5, R5, R0, RZ ;  /* 0x0000000005057224 */ /* 0x000fe200078e02ff */
[----:B------:R-:W-:-:S09]  /*13d0*/  LOP3.LUT R19, R0, 0x7, RZ, 0xc0, !PT ;  /* 0x0000000700137812 */ /* 0x000fd200078ec0ff */
[----:B------:R-:W-:Y:S05]  /*13e0*/  @!P0 BRA `(.L_x_11) ;  /* 0x0000000c00888947 */ /* 0x000fea0003800000 */
[----:B------:R-:W0:Y:S01]  /*13f0*/  LDCU.128 UR4, c[0x0][0x380] ;  /* 0x00007000ff0477ac */ /* 0x000e220008000c00 */
[----:B------:R-:W-:Y:S02]  /*1400*/  LOP3.LUT R6, R0, 0x7ffffff8, RZ, 0xc0, !PT ;  /* 0x7ffffff800067812 */ /* 0x000fe400078ec0ff */
[----:B------:R-:W-:Y:S02]  /*1410*/  MOV R18, R5 ;  /* 0x0000000500127202 */ /* 0x000fe40000000f00 */
[----:B------:R-:W-:Y:S01]  /*1420*/  IADD3 R16, PT, PT, -R6, RZ, RZ ;  /* 0x000000ff06107210 */ /* 0x000fe20007ffe1ff */
[----:B0-----:R-:W-:Y:S02]  /*1430*/  UIADD3 UR8, UP1, UPT, UR4, 0x10, URZ ;  /* 0x0000001004087890 */ /* 0x001fe4000ff3e0ff */
[----:B------:R-:W-:Y:S02]  /*1440*/  UIADD3 UR4, UP0, UPT, UR6, 0x10, URZ ;  /* 0x0000001006047890 */ /* 0x000fe4000ff1e0ff */
[----:B------:R-:W-:-:S02]  /*1450*/  UIADD3.X UR6, UPT, UPT, URZ, UR5, URZ, UP1, !UPT ;  /* 0x00000005ff067290 */ /* 0x000fc40008ffe4ff */
[----:B------:R-:W-:-:S12]  /*1460*/  UIADD3.X UR5, UPT, UPT, URZ, UR7, URZ, UP0, !UPT ;  /* 0x00000007ff057290 */ /* 0x000fd800087fe4ff */
.L_x_28:
[----:B------:R-:W-:Y:S02]  /*1470*/  MOV R14, UR8 ;  /* 0x00000008000e7c02 */ /* 0x000fe40008000f00 */
[----:B------:R-:W-:-:S03]  /*1480*/  MOV R15, UR6 ;  /* 0x00000006000f7c02 */ /* 0x000fc60008000f00 */
[----:B------:R-:W-:-:S05]  /*1490*/  IMAD.WIDE R14, R18, 0x4, R14 ;  /* 0x00000004120e7825 */ /* 0x000fca00078e020e */
[----:B0-----:R-:W2:Y:S01]  /*14a0*/  LDG.E R7, desc[UR10][R14.64+-0x10] ;  /* 0xfffff00a0e077981 */ /* 0x001ea2000c1e1900 */
[----:B------:R-:W-:Y:S01]  /*14b0*/  HFMA2 R9, -RZ, RZ, 3.7421875, 0 ;  /* 0x437c0000ff097431 */ /* 0x000fe200000001ff */
[----:B------:R-:W-:Y:S01]  /*14c0*/  MOV R0, 0x3bbb989d ;  /* 0x3bbb989d00007802 */ /* 0x000fe20000000f00 */
[----:B------:R-:W0:Y:S01]  /*14d0*/  MUFU.RCP R8, R3 ;  /* 0x0000000300087308 */ /* 0x000e220000001000 */
[----:B------:R-:W-:Y:S01]  /*14e0*/  MOV R10, UR4 ;  /* 0x00000004000a7c02 */ /* 0x000fe20008000f00 */
[----:B------:R-:W-:Y:S01]  /*14f0*/  BSSY.RECONVERGENT B2, `(.L_x_12) ;  /* 0x0000018000027945 */ /* 0x000fe20003800200 */
[----:B------:R-:W-:Y:S02]  /*1500*/  MOV R11, UR5 ;  /* 0x00000005000b7c02 */ /* 0x000fe40008000f00 */
[----:B------:R-:W-:Y:S01]  /*1510*/  IADD3 R16, PT, PT, R16, 0x8, RZ ;  /* 0x0000000810107810 */ /* 0x000fe20007ffe0ff */
[----:B------:R-:W-:-:S03]  /*1520*/  IMAD.WIDE R10, R18, 0x4, R10 ;  /* 0x00000004120a7825 */ /* 0x000fc600078e020a */
[----:B------:R-:W-:Y:S01]  /*1530*/  ISETP.NE.AND P2, PT, R16, RZ, PT ;  /* 0x000000ff1000720c */ /* 0x000fe20003f45270 */
[----:B--2---:R-:W-:-:S04]  /*1540*/  FADD R7, R7, -R4 ;  /* 0x8000000407077221 */ /* 0x004fc80000000000 */
[----:B------:R-:W-:-:S04]  /*1550*/  FFMA.SAT R0, R7, R0, 0.5 ;  /* 0x3f00000007007423 */ /* 0x000fc80000002000 */
[----:B------:R-:W-:Y:S01]  /*1560*/  FFMA.RM R0, R0, R9, 12582913 ;  /* 0x4b40000100007423 */ /* 0x000fe20000004009 */
[----:B0-----:R-:W-:-:S03]  /*1570*/  FFMA R9, R8, -R3, 1 ;  /* 0x3f80000008097423 */ /* 0x001fc60000000803 */
[C---:B------:R-:W-:Y:S01]  /*1580*/  FADD R2, R0.reuse, -12583039 ;  /* 0xcb40007f00027421 */ /* 0x040fe20000000000 */
[----:B------:R-:W-:Y:S01]  /*1590*/  SHF.L.U32 R0, R0, 0x17, RZ ;  /* 0x0000001700007819 */ /* 0x000fe200000006ff */
[----:B------:R-:W-:Y:S02]  /*15a0*/  FFMA R9, R8, R9, R8 ;  /* 0x0000000908097223 */ /* 0x000fe40000000008 */
[----:B------:R-:W-:-:S04]  /*15b0*/  FFMA R2, R7, 1.4426950216293334961, -R2 ;  /* 0x3fb8aa3b07027823 */ /* 0x000fc80000000802 */
[----:B------:R-:W-:-:S04]  /*15c0*/  FFMA R2, R7, 1.925963033500011079e-08, R2 ;  /* 0x32a5706007027823 */ /* 0x000fc80000000002 */
[----:B------:R-:W0:Y:S02]  /*15d0*/  MUFU.EX2 R7, R2 ;  /* 0x0000000200077308 */ /* 0x000e240000000800 */
[----:B0-----:R-:W-:-:S06]  /*15e0*/  FMUL R0, R0, R7 ;  /* 0x0000000700007220 */ /* 0x001fcc0000400000 */
[----:B------:R-:W0:Y:S01]  /*15f0*/  FCHK P0, R0, R3 ;  /* 0x0000000300007302 */ /* 0x000e220000000000 */
[----:B------:R-:W-:-:S04]  /*1600*/  FFMA R8, R0, R9, RZ ;  /* 0x0000000900087223 */ /* 0x000fc800000000ff */
[----:B------:R-:W-:-:S04]  /*1610*/  FFMA R2, R8, -R3, R0 ;  /* 0x8000000308027223 */ /* 0x000fc80000000000 */
[----:B------:R-:W-:Y:S01]  /*1620*/  FFMA R9, R9, R2, R8 ;  /* 0x0000000209097223 */ /* 0x000fe20000000008 */
[----:B0-----:R-:W-:Y:S06]  /*1630*/  @!P0 BRA `(.L_x_13) ;  /* 0x00000000000c8947 */ /* 0x001fec0003800000 */
[----:B------:R-:W-:-:S07]  /*1640*/  MOV R2, 0x1660 ;  /* 0x0000166000027802 */ /* 0x000fce0000000f00 */
[----:B------:R-:W-:Y:S05]  /*1650*/  CALL.REL.NOINC `($__internal_0_$__cuda_sm3x_div_rn_noftz_f32_slowpath) ;  /* 0x0000001800447944 */ /* 0x000fea0003c00000 */
[----:B------:R-:W-:-:S07]  /*1660*/  MOV R9, R7 ;  /* 0x0000000700097202 */ /* 0x000fce0000000f00 */
.L_x_13:
[----:B------:R-:W-:Y:S05]  /*1670*/  BSYNC.RECONVERGENT B2 ;  /* 0x0000000000027941 */ /* 0x000fea0003800200 */
.L_x_12:
[----:B------:R0:W-:Y:S04]  /*1680*/  STG.E desc[UR10][R10.64+-0x10], R9 ;  /* 0xfffff0090a007986 */ /* 0x0001e8000c10190a */
[----:B------:R-:W2:Y:S01]  /*1690*/  LDG.E R7, desc[UR10][R14.64+-0xc] ;  /* 0xfffff40a0e077981 */ /* 0x000ea2000c1e1900 */
[----:B------:R-:W-:Y:S01]  /*16a0*/  HFMA2 R0, -RZ, RZ, 0.96630859375, -0.0022525787353515625 ;  /* 0x3bbb989dff007431 */ /* 0x000fe200000001ff */
[----:B------:R-:W-:Y:S01]  /*16b0*/  MOV R13, 0x437c0000 ;  /* 0x437c0000000d7802 */ /* 0x000fe20000000f00 */
[----:B------:R-:W0:Y:S01]  /*16c0*/  MUFU.RCP R8, R3 ;  /* 0x0000000300087308 */ /* 0x000e220000001000 */
[----:B------:R-:W-:Y:S01]  /*16d0*/  BSSY.RECONVERGENT B2, `(.L_x_14) ;  /* 0x0000014000027945 */ /* 0x000fe20003800200 */
[----:B0-----:R-:W-:Y:S01]  /*16e0*/  FFMA R9, R8, -R3, 1 ;  /* 0x3f80000008097423 */ /* 0x001fe20000000803 */
[----:B--2---:R-:W-:-:S04]  /*16f0*/  FADD R7, R7, -R4 ;  /* 0x8000000407077221 */ /* 0x004fc80000000000 */
[----:B------:R-:W-:-:S04]  /*1700*/  FFMA.SAT R0, R7, R0, 0.5 ;  /* 0x3f00000007007423 */ /* 0x000fc80000002000 */
[----:B------:R-:W-:-:S04]  /*1710*/  FFMA.RM R0, R0, R13, 12582913 ;  /* 0x4b40000100007423 */ /* 0x000fc8000000400d */
[C---:B------:R-:W-:Y:S01]  /*1720*/  FADD R2, R0.reuse, -12583039 ;  /* 0xcb40007f00027421 */ /* 0x040fe20000000000 */
[----:B------:R-:W-:-:S03]  /*1730*/  SHF.L.U32 R0, R0, 0x17, RZ ;  /* 0x0000001700007819 */ /* 0x000fc600000006ff */
[----:B------:R-:W-:-:S04]  /*1740*/  FFMA R2, R7, 1.4426950216293334961, -R2 ;  /* 0x3fb8aa3b07027823 */ /* 0x000fc80000000802 */
[----:B------:R-:W-:-:S04]  /*1750*/  FFMA R2, R7, 1.925963033500011079e-08, R2 ;  /* 0x32a5706007027823 */ /* 0x000fc80000000002 */
[----:B------:R-:W0:Y:S02]  /*1760*/  MUFU.EX2 R7, R2 ;  /* 0x0000000200077308 */ /* 0x000e240000000800 */
[----:B0-----:R-:W-:Y:S01]  /*1770*/  FMUL R12, R0, R7 ;  /* 0x00000007000c7220 */ /* 0x001fe20000400000 */
[----:B------:R-:W-:-:S05]  /*1780*/  FFMA R0, R8, R9, R8 ;  /* 0x0000000908007223 */ /* 0x000fca0000000008 */
[----:B------:R-:W0:Y:S01]  /*1790*/  FCHK P0, R12, R3 ;  /* 0x000000030c007302 */ /* 0x000e220000000000 */
[----:B------:R-:W-:-:S04]  /*17a0*/  FFMA R7, R0, R12, RZ ;  /* 0x0000000c00077223 */ /* 0x000fc800000000ff */
[----:B------:R-:W-:-:S04]  /*17b0*/  FFMA R8, R7, -R3, R12 ;  /* 0x8000000307087223 */ /* 0x000fc8000000000c */
[----:B------:R-:W-:Y:S01]  /*17c0*/  FFMA R7, R0, R8, R7 ;  /* 0x0000000800077223 */ /* 0x000fe20000000007 */
[----:B0-----:R-:W-:Y:S06]  /*17d0*/  @!P0 BRA `(.L_x_15) ;  /* 0x00000000000c8947 */ /* 0x001fec0003800000 */
[----:B------:R-:W-:Y:S02]  /*17e0*/  MOV R0, R12 ;  /* 0x0000000c00007202 */ /* 0x000fe40000000f00 */
[----:B------:R-:W-:-:S07]  /*17f0*/  MOV R2, 0x1810 ;  /* 0x0000181000027802 */ /* 0x000fce0000000f00 */
[----:B------:R-:W-:Y:S05]  /*1800*/  CALL.REL.NOINC `($__internal_0_$__cuda_sm3x_div_rn_noftz_f32_slowpath) ;  /* 0x0000001400d87944 */ /* 0x000fea0003c00000 */
.L_x_15:
[----:B------:R-:W-:Y:S05]  /*1810*/  BSYNC.RECONVERGENT B2 ;  /* 0x0000000000027941 */ /* 0x000fea0003800200 */
.L_x_14:
[----:B------:R0:W-:Y:S04]  /*1820*/  STG.E desc[UR10][R10.64+-0xc], R7 ;  /* 0xfffff4070a007986 */ /* 0x0001e8000c10190a */
[----:B------:R-:W2:Y:S01]  /*1830*/  LDG.E R9, desc[UR10][R14.64+-0x8] ;  /* 0xfffff80a0e097981 */ /* 0x000ea2000c1e1900 */
[----:B------:R-:W-:Y:S01]  /*1840*/  HFMA2 R0, -RZ, RZ, 0.96630859375, -0.0022525787353515625 ;  /* 0x3bbb989dff007431 */ /* 0x000fe200000001ff */
[----:B------:R-:W-:Y:S01]  /*1850*/  MOV R13, 0x437c0000 ;  /* 0x437c0000000d7802 */ /* 0x000fe20000000f00 */
[----:B------:R-:W1:Y:S01]  /*1860*/  MUFU.RCP R8, R3 ;  /* 0x0000000300087308 */ /* 0x000e620000001000 */
[----:B------:R-:W-:Y:S01]  /*1870*/  BSSY.RECONVERGENT B2, `(.L_x_16) ;  /* 0x0000014000027945 */ /* 0x000fe20003800200 */
[----:B--2---:R-:W-:-:S04]  /*1880*/  FADD R9, R9, -R4 ;  /* 0x8000000409097221 */ /* 0x004fc80000000000 */
[----:B------:R-:W-:-:S04]  /*1890*/  FFMA.SAT R0, R9, R0, 0.5 ;  /* 0x3f00000009007423 */ /* 0x000fc80000002000 */
[----:B------:R-:W-:-:S04]  /*18a0*/  FFMA.RM R0, R0, R13, 12582913 ;  /* 0x4b40000100007423 */ /* 0x000fc8000000400d */
[C---:B------:R-:W-:Y:S01]  /*18b0*/  FADD R2, R0.reuse, -12583039 ;  /* 0xcb40007f00027421 */ /* 0x040fe20000000000 */
[----:B------:R-:W-:-:S03]  /*18c0*/  SHF.L.U32 R0, R0, 0x17, RZ ;  /* 0x0000001700007819 */ /* 0x000fc600000006ff */
[----:B------:R-:W-:-:S04]  /*18d0*/  FFMA R2, R9, 1.4426950216293334961, -R2 ;  /* 0x3fb8aa3b09027823 */ /* 0x000fc80000000802 */
[----:B------:R-:W-:Y:S01]  /*18e0*/  FFMA R2, R9, 1.925963033500011079e-08, R2 ;  /* 0x32a5706009027823 */ /* 0x000fe20000000002 */
[----:B-1----:R-:W-:-:S03]  /*18f0*/  FFMA R9, R8, -R3, 1 ;  /* 0x3f80000008097423 */ /* 0x002fc60000000803 */
[----:B0-----:R-:W0:Y:S02]  /*1900*/  MUFU.EX2 R7, R2 ;  /* 0x0000000200077308 */ /* 0x001e240000000800 */
        /* <DEDUP_REMOVED lines=10> */
.L_x_17:
[----:B------:R-:W-:Y:S05]  /*19b0*/  BSYNC.RECONVERGENT B2 ;  /* 0x0000000000027941 */ /* 0x000fea0003800200 */
.L_x_16:
        /* <DEDUP_REMOVED lines=25> */
.L_x_19:
[----:B------:R-:W-:Y:S05]  /*1b50*/  BSYNC.RECONVERGENT B2 ;  /* 0x0000000000027941 */ /* 0x000fea0003800200 */
.L_x_18:
        /* <DEDUP_REMOVED lines=25> */
.L_x_21:
[----:B------:R-:W-:Y:S05]  /*1cf0*/  BSYNC.RECONVERGENT B2 ;  /* 0x0000000000027941 */ /* 0x000fea0003800200 */
.L_x_20:
        /* <DEDUP_REMOVED lines=25> */
.L_x_23:
[----:B------:R-:W-:Y:S05]  /*1e90*/  BSYNC.RECONVERGENT B2 ;  /* 0x0000000000027941 */ /* 0x000fea0003800200 */
.L_x_22:
        /* <DEDUP_REMOVED lines=25> */
.L_x_25:
[----:B------:R-:W-:Y:S05]  /*2030*/  BSYNC.RECONVERGENT B2 ;  /* 0x0000000000027941 */ /* 0x000fea0003800200 */
.L_x_24:
        /* <DEDUP_REMOVED lines=13> */
[----:B------:R-:W-:Y:S01]  /*2110*/  FFMA R9, R0, 1.925963033500011079e-08, R9 ;  /* 0x32a5706000097823 */ /* 0x000fe20000000009 */
[----:B------:R-:W-:-:S05]  /*2120*/  FFMA R0, R8, R7, R8 ;  /* 0x0000000708007223 */ /* 0x000fca0000000008 */
[----:B------:R-:W0:Y:S02]  /*2130*/  MUFU.EX2 R9, R9 ;  /* 0x0000000900097308 */ /* 0x000e240000000800 */
[----:B0-----:R-:W-:-:S06]  /*2140*/  FMUL R13, R2, R9 ;  /* 0x00000009020d7220 */ /* 0x001fcc0000400000 */
        /* <DEDUP_REMOVED lines=8> */
.L_x_27:
[----:B------:R-:W-:Y:S05]  /*21d0*/  BSYNC.RECONVERGENT B2 ;  /* 0x0000000000027941 */ /* 0x000fea0003800200 */
.L_x_26:
[----:B------:R0:W-:Y:S01]  /*21e0*/  STG.E desc[UR10][R10.64+0xc], R7 ;  /* 0x00000c070a007986 */ /* 0x0001e2000c10190a */
[----:B------:R-:W-:Y:S01]  /*21f0*/  IADD3 R18, PT, PT, R18, 0x8, RZ ;  /* 0x0000000812127810 */ /* 0x000fe20007ffe0ff */
[----:B------:R-:W-:Y:S06]  /*2200*/  @P2 BRA `(.L_x_28) ;  /* 0xfffffff000982947 */ /* 0x000fec000383ffff */
.L_x_11:
[----:B------:R-:W-:-:S13]  /*2210*/  ISETP.NE.AND P0, PT, R19, RZ, PT ;  /* 0x000000ff1300720c */ /* 0x000fda0003f05270 */
[----:B------:R-:W-:Y:S05]  /*2220*/  @!P0 EXIT ;  /* 0x000000000000894d */ /* 0x000fea0003800000 */
[----:B------:R-:W1:Y:S01]  /*2230*/  LDCU UR4, c[0x0][0x394] ;  /* 0x00007280ff0477ac */ /* 0x000e620008000800 */
[----:B------:R-:W-:Y:S01]  /*2240*/  ISETP.GE.U32.AND P0, PT, R19, 0x4, PT ;  /* 0x000000041300780c */ /* 0x000fe20003f06070 */
[----:B-1----:R-:W-:-:S12]  /*2250*/  ULOP3.LUT UR4, UR4, 0x3, URZ, 0xc0, !UPT ;  /* 0x0000000304047892 */ /* 0x002fd8000f8ec0ff */
[----:B------:R-:W-:Y:S05]  /*2260*/  @!P0 BRA `(.L_x_29) ;  /* 0x0000000400b88947 */ /* 0x000fea0003800000 */
[----:B------:R-:W1:Y:S01]  /*2270*/  LDC.64 R14, c[0x0][0x380] ;  /* 0x0000e000ff0e7b82 */ /* 0x000e620000000a00 */
[----:B0-----:R-:W-:-:S05]  /*2280*/  IADD3 R10, PT, PT, R5, R6, RZ ;  /* 0x00000006050a7210 */ /* 0x001fca0007ffe0ff */
[----:B-1----:R-:W-:-:S05]  /*2290*/  IMAD.WIDE R14, R10, 0x4, R14 ;  /* 0x000000040a0e7825 */ /* 0x002fca00078e020e */
[----:B------:R-:W2:Y:S01]  /*22a0*/  LDG.E R7, desc[UR10][R14.64] ;  /* 0x0000000a0e077981 */ /* 0x000ea2000c1e1900 */
[----:B------:R-:W-:Y:S01]  /*22b0*/  HFMA2 R0, -RZ, RZ, 0.96630859375, -0.0022525787353515625 ;  /* 0x3bbb989dff007431 */ /* 0x000fe200000001ff */
[----:B------:R-:W-:Y:S01]  /*22c0*/  MOV R9, 0x437c0000 ;  /* 0x437c000000097802 */ /* 0x000fe20000000f00 */
[----:B------:R-:W0:Y:S01]  /*22d0*/  MUFU.RCP R8, R3 ;  /* 0x0000000300087308 */ /* 0x000e220000001000 */
[----:B------:R-:W-:Y:S01]  /*22e0*/  BSSY.RECONVERGENT B2, `(.L_x_30) ;  /* 0x0000014000027945 */ /* 0x000fe20003800200 */
[----:B--2---:R-:W-:-:S04]  /*22f0*/  FADD R7, R7, -R4 ;  /* 0x8000000407077221 */ /* 0x004fc80000000000 */
[----:B------:R-:W-:-:S04]  /*2300*/  FFMA.SAT R0, R7, R0, 0.5 ;  /* 0x3f00000007007423 */ /* 0x000fc80000002000 */
[----:B------:R-:W-:Y:S01]  /*2310*/  FFMA.RM R0, R0, R9, 12582913 ;  /* 0x4b40000100007423 */ /* 0x000fe20000004009 */
[----:B0-----:R-:W-:-:S03]  /*2320*/  FFMA R9, R8, -R3, 1 ;  /* 0x3f80000008097423 */ /* 0x001fc60000000803 */
        /* <DEDUP_REMOVED lines=15> */
.L_x_31:
[----:B------:R-:W-:Y:S05]  /*2420*/  BSYNC.RECONVERGENT B2 ;  /* 0x0000000000027941 */ /* 0x000fea0003800200 */
.L_x_30:
[----:B------:R-:W0:Y:S02]  /*2430*/  LDC.64 R8, c[0x0][0x388] ;  /* 0x0000e200ff087b82 */ /* 0x000e240000000a00 */
[----:B0-----:R-:W-:-:S05]  /*2440*/  IMAD.WIDE R10, R10, 0x4, R8 ;  /* 0x000000040a0a7825 */ /* 0x001fca00078e0208 */
        /* <DEDUP_REMOVED lines=25> */
.L_x_33:
[----:B------:R-:W-:Y:S05]  /*25e0*/  BSYNC.RECONVERGENT B2 ;  /* 0x0000000000027941 */ /* 0x000fea0003800200 */
.L_x_32:
        /* <DEDUP_REMOVED lines=25> */
.L_x_35:
[----:B------:R-:W-:Y:S05]  /*2780*/  BSYNC.RECONVERGENT B2 ;  /* 0x0000000000027941 */ /* 0x000fea0003800200 */
.L_x_34:
        /* <DEDUP_REMOVED lines=25> */
.L_x_37:
[----:B------:R-:W-:Y:S05]  /*2920*/  BSYNC.RECONVERGENT B2 ;  /* 0x0000000000027941 */ /* 0x000fea0003800200 */
.L_x_36:
[----:B------:R1:W-:Y:S01]  /*2930*/  STG.E desc[UR10][R10.64+0xc], R7 ;  /* 0x00000c070a007986 */ /* 0x0003e2000c10190a */
[----:B------:R-:W-:-:S07]  /*2940*/  IADD3 R6, PT, PT, R6, 0x4, RZ ;  /* 0x0000000406067810 */ /* 0x000fce0007ffe0ff */
.L_x_29:
[----:B------:R-:W-:-:S13]  /*2950*/  ISETP.NE.AND P0, PT, RZ, UR4, PT ;  /* 0x00000004ff007c0c */ /* 0x000fda000bf05270 */
[----:B------:R-:W-:Y:S05]  /*2960*/  @!P0 EXIT ;  /* 0x000000000000894d */ /* 0x000fea0003800000 */
[----:B------:R-:W-:-:S09]  /*2970*/  UISETP.NE.AND UP0, UPT, UR4, 0x1, UPT ;  /* 0x000000010400788c */ /* 0x000fd2000bf05270 */
[----:B------:R-:W-:Y:S05]  /*2980*/  BRA.U !UP0, `(.L_x_38) ;  /* 0x0000000108e87547 */ /* 0x000fea000b800000 */
[----:B------:R-:W2:Y:S01]  /*2990*/  LDC.64 R14, c[0x0][0x380] ;  /* 0x0000e000ff0e7b82 */ /* 0x000ea20000000a00 */
[----:B01----:R-:W-:-:S05]  /*29a0*/  IADD3 R10, PT, PT, R5, R6, RZ ;  /* 0x00000006050a7210 */ /* 0x003fca0007ffe0ff */
[----:B--2---:R-:W-:-:S05]  /*29b0*/  IMAD.WIDE R14, R10, 0x4, R14 ;  /* 0x000000040a0e7825 */ /* 0x004fca00078e020e */
        /* <DEDUP_REMOVED lines=24> */
.L_x_40:
[----:B------:R-:W-:Y:S05]  /*2b40*/  BSYNC.RECONVERGENT B2 ;  /* 0x0000000000027941 */ /* 0x000fea0003800200 */
.L_x_39:
[----:B------:R-:W0:Y:S02]  /*2b50*/  LDC.64 R8, c[0x0][0x388] ;  /* 0x0000e200ff087b82 */ /* 0x000e240000000a00 */
[----:B0-----:R-:W-:-:S05]  /*2b60*/  IMAD.WIDE R10, R10, 0x4, R8 ;  /* 0x000000040a0a7825 */ /* 0x001fca00078e0208 */
        /* <DEDUP_REMOVED lines=25> */
.L_x_42:
[----:B------:R-:W-:Y:S05]  /*2d00*/  BSYNC.RECONVERGENT B2 ;  /* 0x0000000000027941 */ /* 0x000fea0003800200 */
.L_x_41:
[----:B------:R2:W-:Y:S01]  /*2d10*/  STG.E desc[UR10][R10.64+0x4], R7 ;  /* 0x000004070a007986 */ /* 0x0005e2000c10190a */
[----:B------:R-:W-:-:S07]  /*2d20*/  IADD3 R6, PT, PT, R6, 0x2, RZ ;  /* 0x0000000206067810 */ /* 0x000fce0007ffe0ff */
.L_x_38:
[----:B------:R-:W3:Y:S02]  /*2d30*/  LDC R0, c[0x0][0x394] ;  /* 0x0000e500ff007b82 */ /* 0x000ee40000000800 */
[----:B---3--:R-:W-:-:S04]  /*2d40*/  LOP3.LUT R0, R0, 0x1, RZ, 0xc0, !PT ;  /* 0x0000000100007812 */ /* 0x008fc800078ec0ff */
[----:B------:R-:W-:-:S13]  /*2d50*/  ISETP.NE.U32.AND P0, PT, R0, 0x1, PT ;  /* 0x000000010000780c */ /* 0x000fda0003f05070 */
[----:B------:R-:W-:Y:S05]  /*2d60*/  @P0 EXIT ;  /* 0x000000000000094d */ /* 0x000fea0003800000 */
[----:B------:R-:W0:Y:S01]  /*2d70*/  LDC.64 R8, c[0x0][0x380] ;  /* 0x0000e000ff087b82 */ /* 0x000e220000000a00 */
[----:B------:R-:W-:-:S05]  /*2d80*/  IADD3 R5, PT, PT, R5, R6, RZ ;  /* 0x0000000605057210 */ /* 0x000fca0007ffe0ff */
[----:B012---:R-:W-:-:S06]  /*2d90*/  IMAD.WIDE R6, R5, 0x4, R8 ;  /* 0x0000000405067825 */ /* 0x007fcc00078e0208 */
[----:B------:R-:W2:Y:S01]  /*2da0*/  LDG.E R7, desc[UR10][R6.64] ;  /* 0x0000000a06077981 */ /* 0x000ea2000c1e1900 */
[----:B------:R-:W-:Y:S01]  /*2db0*/  HFMA2 R9, -RZ, RZ, 0.96630859375, -0.0022525787353515625 ;  /* 0x3bbb989dff097431 */ /* 0x000fe200000001ff */
[----:B------:R-:W-:Y:S01]  /*2dc0*/  MOV R11, 0x437c0000 ;  /* 0x437c0000000b7802 */ /* 0x000fe20000000f00 */
[----:B------:R-:W0:Y:S01]  /*2dd0*/  MUFU.RCP R2, R3 ;  /* 0x0000000300027308 */ /* 0x000e220000001000 */
[----:B------:R-:W-:Y:S01]  /*2de0*/  BSSY.RECONVERGENT B2, `(.L_x_43) ;  /* 0x0000014000027945 */ /* 0x000fe20003800200 */
[----:B--2---:R-:W-:Y:S01]  /*2df0*/  FADD R4, R7, -R4 ;  /* 0x8000000407047221 */ /* 0x004fe20000000000 */
[----:B0-----:R-:W-:-:S03]  /*2e00*/  FFMA R7, R2, -R3, 1 ;  /* 0x3f80000002077423 */ /* 0x001fc60000000803 */
[----:B------:R-:W-:-:S04]  /*2e10*/  FFMA.SAT R0, R4, R9, 0.5 ;  /* 0x3f00000004007423 */ /* 0x000fc80000002009 */
[----:B------:R-:W-:-:S04]  /*2e20*/  FFMA.RM R0, R0, R11, 12582913 ;  /* 0x4b40000100007423 */ /* 0x000fc8000000400b */
[C---:B------:R-:W-:Y:S01]  /*2e30*/  FADD R9, R0.reuse, -12583039 ;  /* 0xcb40007f00097421 */ /* 0x040fe20000000000 */
[----:B------:R-:W-:-:S03]  /*2e40*/  SHF.L.U32 R0, R0, 0x17, RZ ;  /* 0x0000001700007819 */ /* 0x000fc600000006ff */
[----:B------:R-:W-:-:S04]  /*2e50*/  FFMA R9, R4, 1.4426950216293334961, -R9 ;  /* 0x3fb8aa3b04097823 */ /* 0x000fc80000000809 */
[----:B------:R-:W-:-:S06]  /*2e60*/  FFMA R9, R4, 1.925963033500011079e-08, R9 ;  /* 0x32a5706004097823 */ /* 0x000fcc0000000009 */
        /* <DEDUP_REMOVED lines=11> */
.L_x_44:
[----:B------:R-:W-:Y:S05]  /*2f20*/  BSYNC.RECONVERGENT B2 ;  /* 0x0000000000027941 */ /* 0x000fea0003800200 */
.L_x_43:
[----:B------:R-:W0:Y:S02]  /*2f30*/  LDC.64 R2, c[0x0][0x388] ;  /* 0x0000e200ff027b82 */ /* 0x000e240000000a00 */
[----:B0-----:R-:W-:-:S05]  /*2f40*/  IMAD.WIDE R2, R5, 0x4, R2 ;  /* 0x0000000405027825 */ /* 0x001fca00078e0202 */
[----:B------:R-:W-:Y:S01]  /*2f50*/  STG.E desc[UR10][R2.64], R7 ;  /* 0x0000000702007986 */ /* 0x000fe2000c10190a */
[----:B------:R-:W-:Y:S05]  /*2f60*/  EXIT ;  /* 0x000000000000794d */ /* 0x000fea0003800000 */
        .weak           $__internal_0_$__cuda_sm3x_div_rn_noftz_f32_slowpath
        .type           $__internal_0_$__cuda_sm3x_div_rn_noftz_f32_slowpath,@function
        .size           $__internal_0_$__cuda_sm3x_div_rn_noftz_f32_slowpath,(.L_x_57 - $__internal_0_$__cuda_sm3x_div_rn_noftz_f32_slowpath)
$__internal_0_$__cuda_sm3x_div_rn_noftz_f32_slowpath:
[----:B------:R-:W-:Y:S01]  /*2f70*/  SHF.R.U32.HI R7, RZ, 0x17, R3 ;  /* 0x00000017ff077819 */ /* 0x000fe20000011603 */
[----:B------:R-:W-:Y:S01]  /*2f80*/  BSSY.RECONVERGENT B0, `(.L_x_45) ;  /* 0x0000063000007945 */ /* 0x000fe20003800200 */
[----:B------:R-:W-:Y:S02]  /*2f90*/  SHF.R.U32.HI R9, RZ, 0x17, R0 ;  /* 0x00000017ff097819 */ /* 0x000fe40000011600 */
[----:B------:R-:W-:Y:S02]  /*2fa0*/  LOP3.LUT R7, R7, 0xff, RZ, 0xc0, !PT ;  /* 0x000000ff07077812 */ /* 0x000fe400078ec0ff */
[----:B------:R-:W-:Y:S02]  /*2fb0*/  LOP3.LUT R9, R9, 0xff, RZ, 0xc0, !PT ;  /* 0x000000ff09097812 */ /* 0x000fe400078ec0ff */
[----:B------:R-:W-:Y:S02]  /*2fc0*/  IADD3 R12, PT, PT, R7, -0x1, RZ ;  /* 0xffffffff070c7810 */ /* 0x000fe40007ffe0ff */
[----:B------:R-:W-:-:S02]  /*2fd0*/  IADD3 R13, PT, PT, R9, -0x1, RZ ;  /* 0xffffffff090d7810 */ /* 0x000fc40007ffe0ff */
[----:B------:R-:W-:Y:S02]  /*2fe0*/  ISETP.GT.U32.AND P0, PT, R12, 0xfd, PT ;  /* 0x000000fd0c00780c */ /* 0x000fe40003f04070 */
[----:B------:R-:W-:Y:S02]  /*2ff0*/  MOV R17, R3 ;  /* 0x0000000300117202 */ /* 0x000fe40000000f00 */
[----:B------:R-:W-:-:S13]  /*3000*/  ISETP.GT.U32.OR P0, PT, R13, 0xfd, P0 ;  /* 0x000000fd0d00780c */ /* 0x000fda0000704470 */
[----:B------:R-:W-:Y:S01]  /*3010*/  @!P0 MOV R8, RZ ;  /* 0x000000ff00088202 */ /* 0x000fe20000000f00 */
[----:B------:R-:W-:Y:S06]  /*3020*/  @!P0 BRA `(.L_x_46) ;  /* 0x00000000005c8947 */ /* 0x000fec0003800000 */
[----:B------:R-:W-:Y:S02]  /*3030*/  FSETP.GTU.FTZ.AND P0, PT, |R0|, +INF , PT ;  /* 0x7f8000000000780b */ /* 0x000fe40003f1c200 */
[----:B------:R-:W-:-:S04]  /*3040*/  FSETP.GTU.FTZ.AND P1, PT, |R3|, +INF , PT ;  /* 0x7f8000000300780b */ /* 0x000fc80003f3c200 */
[----:B------:R-:W-:-:S13]  /*3050*/  PLOP3.LUT P0, PT, P0, P1, PT, 0xf8, 0x8f ;  /* 0x00000000008f781c */ /* 0x000fda0000703f70 */
[----:B------:R-:W-:Y:S05]  /*3060*/  @P0 BRA `(.L_x_47) ;  /* 0x00000004004c0947 */ /* 0x000fea0003800000 */
[----:B------:R-:W-:-:S13]  /*3070*/  LOP3.LUT P0, RZ, R17, 0x7fffffff, R0, 0xc8, !PT ;  /* 0x7fffffff11ff7812 */ /* 0x000fda000780c800 */
[----:B------:R-:W-:Y:S05]  /*3080*/  @!P0 BRA `(.L_x_48) ;  /* 0x00000004003c8947 */ /* 0x000fea0003800000 */
[C---:B------:R-:W-:Y:S02]  /*3090*/  FSETP.NEU.FTZ.AND P3, PT, |R0|.reuse, +INF , PT ;  /* 0x7f8000000000780b */ /* 0x040fe40003f7d200 */
[----:B------:R-:W-:Y:S02]  /*30a0*/  FSETP.NEU.FTZ.AND P1, PT, |R3|, +INF , PT ;  /* 0x7f8000000300780b */ /* 0x000fe40003f3d200 */
[----:B------:R-:W-:-:S11]  /*30b0*/  FSETP.NEU.FTZ.AND P0, PT, |R0|, +INF , PT ;  /* 0x7f8000000000780b */ /* 0x000fd60003f1d200 */
[----:B------:R-:W-:Y:S05]  /*30c0*/  @!P1 BRA !P3, `(.L_x_48) ;  /* 0x00000004002c9947 */ /* 0x000fea0005800000 */
[----:B------:R-:W-:-:S04]  /*30d0*/  LOP3.LUT P3, RZ, R0, 0x7fffffff, RZ, 0xc0, !PT ;  /* 0x7fffffff00ff7812 */ /* 0x000fc8000786c0ff */
[----:B------:R-:W-:-:S13]  /*30e0*/  PLOP3.LUT P1, PT, P1, P3, PT, 0x2f, 0xf2 ;  /* 0x0000000000f2781c */ /* 0x000fda0000f26577 */
[----:B------:R-:W-:Y:S05]  /*30f0*/  @P1 BRA `(.L_x_49) ;  /* 0x0000000400181947 */ /* 0x000fea0003800000 */
[----:B------:R-:W-:-:S04]  /*3100*/  LOP3.LUT P1, RZ, R17, 0x7fffffff, RZ, 0xc0, !PT ;  /* 0x7fffffff11ff7812 */ /* 0x000fc8000782c0ff */
[----:B------:R-:W-:-:S13]  /*3110*/  PLOP3.LUT P0, PT, P0, P1, PT, 0x2f, 0xf2 ;  /* 0x0000000000f2781c */ /* 0x000fda0000702577 */
[----:B------:R-:W-:Y:S05]  /*3120*/  @P0 BRA `(.L_x_50) ;  /* 0x0000000400000947 */ /* 0x000fea0003800000 */
[----:B------:R-:W-:Y:S02]  /*3130*/  ISETP.GE.AND P0, PT, R13, RZ, PT ;  /* 0x000000ff0d00720c */ /* 0x000fe40003f06270 */
[----:B------:R-:W-:-:S11]  /*3140*/  ISETP.GE.AND P1, PT, R12, RZ, PT ;  /* 0x000000ff0c00720c */ /* 0x000fd60003f26270 */
[----:B------:R-:W-:Y:S01]  /*3150*/  @P0 MOV R8, RZ ;  /* 0x000000ff00080202 */ /* 0x000fe20000000f00 */
[----:B------:R-:W-:Y:S01]  /*3160*/  @!P0 FFMA R0, R0, 1.84467440737095516160e+19, RZ ;  /* 0x5f80000000008823 */ /* 0x000fe200000000ff */
[----:B------:R-:W-:Y:S01]  /*3170*/  @!P0 MOV R8, 0xffffffc0 ;  /* 0xffffffc000088802 */ /* 0x000fe20000000f00 */
[----:B------:R-:W-:-:S03]  /*3180*/  @!P1 FFMA R17, R3, 1.84467440737095516160e+19, RZ ;  /* 0x5f80000003119823 */ /* 0x000fc600000000ff */
[----:B------:R-:W-:-:S07]  /*3190*/  @!P1 IADD3 R8, PT, PT, R8, 0x40, RZ ;  /* 0x0000004008089810 */ /* 0x000fce0007ffe0ff */
.L_x_46:
[----:B------:R-:W-:Y:S01]  /*31a0*/  LEA R12, R7, 0xc0800000, 0x17 ;  /* 0xc0800000070c7811 */ /* 0x000fe200078eb8ff */
[----:B------:R-:W-:Y:S01]  /*31b0*/  BSSY.RECONVERGENT B1, `(.L_x_51) ;  /* 0x0000036000017945 */ /* 0x000fe20003800200 */
[----:B------:R-:W-:Y:S02]  /*31c0*/  IADD3 R9, PT, PT, R9, -0x7f, RZ ;  /* 0xffffff8109097810 */ /* 0x000fe40007ffe0ff */
[----:B------:R-:W-:-:S03]  /*31d0*/  IADD3 R21, PT, PT, -R12, R17, RZ ;  /* 0x000000110c157210 */ /* 0x000fc60007ffe1ff */
[----:B------:R-:W-:Y:S01]  /*31e0*/  IMAD R0, R9, -0x800000, R0 ;  /* 0xff80000009007824 */ /* 0x000fe200078e0200 */
[----:B------:R-:W0:Y:S01]  /*31f0*/  MUFU.RCP R12, R21 ;  /* 0x00000015000c7308 */ /* 0x000e220000001000 */
[----:B------:R-:W-:Y:S01]  /*3200*/  FADD.FTZ R13, -R21, -RZ ;  /* 0x800000ff150d7221 */ /* 0x000fe20000010100 */
[----:B------:R-:W-:-:S04]  /*3210*/  IADD3 R9, PT, PT, R9, 0x7f, -R7 ;  /* 0x0000007f09097810 */ /* 0x000fc80007ffe807 */
[----:B------:R-:W-:Y:S01]  /*3220*/  IADD3 R9, PT, PT, R9, R8, RZ ;  /* 0x0000000809097210 */ /* 0x000fe20007ffe0ff */
[----:B0-----:R-:W-:-:S04]  /*3230*/  FFMA R17, R12, R13, 1 ;  /* 0x3f8000000c117423 */ /* 0x001fc8000000000d */
[----:B------:R-:W-:-:S04]  /*3240*/  FFMA R17, R12, R17, R12 ;  /* 0x000000110c117223 */ /* 0x000fc8000000000c */
[----:B------:R-:W-:-:S04]  /*3250*/  FFMA R12, R0, R17, RZ ;  /* 0x00000011000c7223 */ /* 0x000fc800000000ff */
[----:B------:R-:W-:-:S04]  /*3260*/  FFMA R20, R13, R12, R0 ;  /* 0x0000000c0d147223 */ /* 0x000fc80000000000 */
[----:B------:R-:W-:-:S04]  /*3270*/  FFMA R20, R17, R20, R12 ;  /* 0x0000001411147223 */ /* 0x000fc8000000000c */
[----:B------:R-:W-:-:S04]  /*3280*/  FFMA R13, R13, R20, R0 ;  /* 0x000000140d0d7223 */ /* 0x000fc80000000000 */
[----:B------:R-:W-:-:S05]  /*3290*/  FFMA R0, R17, R13, R20 ;  /* 0x0000000d11007223 */ /* 0x000fca0000000014 */
[----:B------:R-:W-:-:S04]  /*32a0*/  SHF.R.U32.HI R7, RZ, 0x17, R0 ;  /* 0x00000017ff077819 */ /* 0x000fc80000011600 */
[----:B------:R-:W-:-:S04]  /*32b0*/  LOP3.LUT R8, R7, 0xff, RZ, 0xc0, !PT ;  /* 0x000000ff07087812 */ /* 0x000fc800078ec0ff */
[----:B------:R-:W-:-:S04]  /*32c0*/  IADD3 R7, PT, PT, R8, R9, RZ ;  /* 0x0000000908077210 */ /* 0x000fc80007ffe0ff */
[----:B------:R-:W-:-:S04]  /*32d0*/  IADD3 R8, PT, PT, R7, -0x1, RZ ;  /* 0xffffffff07087810 */ /* 0x000fc80007ffe0ff */
[----:B------:R-:W-:-:S13]  /*32e0*/  ISETP.GE.U32.AND P0, PT, R8, 0xfe, PT ;  /* 0x000000fe0800780c */ /* 0x000fda0003f06070 */
[----:B------:R-:W-:Y:S05]  /*32f0*/  @!P0 BRA `(.L_x_52) ;  /* 0x0000000000808947 */ /* 0x000fea0003800000 */
[----:B------:R-:W-:-:S13]  /*3300*/  ISETP.GT.AND P0, PT, R7, 0xfe, PT ;  /* 0x000000fe0700780c */ /* 0x000fda0003f04270 */
[----:B------:R-:W-:Y:S05]  /*3310*/  @P0 BRA `(.L_x_53) ;  /* 0x00000000006c0947 */ /* 0x000fea0003800000 */
[----:B------:R-:W-:-:S13]  /*3320*/  ISETP.GE.AND P0, PT, R7, 0x1, PT ;  /* 0x000000010700780c */ /* 0x000fda0003f06270 */
[----:B------:R-:W-:Y:S05]  /*3330*/  @P0 BRA `(.L_x_54) ;  /* 0x0000000000740947 */ /* 0x000fea0003800000 */
[----:B------:R-:W-:Y:S02]  /*3340*/  ISETP.GE.AND P0, PT, R7, -0x18, PT ;  /* 0xffffffe80700780c */ /* 0x000fe40003f06270 */
[----:B------:R-:W-:-:S11]  /*3350*/  LOP3.LUT R0, R0, 0x80000000, RZ, 0xc0, !PT ;  /* 0x8000000000007812 */ /* 0x000fd600078ec0ff */
[----:B------:R-:W-:Y:S05]  /*3360*/  @!P0 BRA `(.L_x_54) ;  /* 0x0000000000688947 */ /* 0x000fea0003800000 */
[CCC-:B------:R-:W-:Y:S01]  /*3370*/  FFMA.RZ R8, R17.reuse, R13.reuse, R20.reuse ;  /* 0x0000000d11087223 */ /* 0x1c0fe2000000c014 */
[CCC-:B------:R-:W-:Y:S01]  /*3380*/  FFMA.RP R9, R17.reuse, R13.reuse, R20.reuse ;  /* 0x0000000d11097223 */ /* 0x1c0fe20000008014 */
[----:B------:R-:W-:Y:S01]  /*3390*/  FFMA.RM R20, R17, R13, R20 ;  /* 0x0000000d11147223 */ /* 0x000fe20000004014 */
[C---:B------:R-:W-:Y:S02]  /*33a0*/  IADD3 R12, PT, PT, R7.reuse, 0x20, RZ ;  /* 0x00000020070c7810 */ /* 0x040fe40007ffe0ff */
[----:B------:R-:W-:Y:S02]  /*33b0*/  LOP3.LUT R8, R8, 0x7fffff, RZ, 0xc0, !PT ;  /* 0x007fffff08087812 */ /* 0x000fe400078ec0ff */
[C---:B------:R-:W-:Y:S02]  /*33c0*/  ISETP.NE.AND P3, PT, R7.reuse, RZ, PT ;  /* 0x000000ff0700720c */ /* 0x040fe40003f65270 */
[----:B------:R-:W-:Y:S02]  /*33d0*/  LOP3.LUT R13, R8, 0x800000, RZ, 0xfc, !PT ;  /* 0x00800000080d7812 */ /* 0x000fe400078efcff */
[----:B------:R-:W-:-:S02]  /*33e0*/  ISETP.NE.AND P1, PT, R7, RZ, PT ;  /* 0x000000ff0700720c */ /* 0x000fc40003f25270 */
[----:B------:R-:W-:Y:S02]  /*33f0*/  IADD3 R7, PT, PT, -R7, RZ, RZ ;  /* 0x000000ff07077210 */ /* 0x000fe40007ffe1ff */
[----:B------:R-:W-:Y:S02]  /*3400*/  SHF.L.U32 R12, R13, R12, RZ ;  /* 0x0000000c0d0c7219 */ /* 0x000fe400000006ff */
[----:B------:R-:W-:Y:S02]  /*3410*/  FSETP.NEU.FTZ.AND P0, PT, R9, R20, PT ;  /* 0x000000140900720b */ /* 0x000fe40003f1d000 */
[----:B------:R-:W-:Y:S02]  /*3420*/  SEL R8, R7, RZ, P3 ;  /* 0x000000ff07087207 */ /* 0x000fe40001800000 */
[----:B------:R-:W-:Y:S02]  /*3430*/  ISETP.NE.AND P1, PT, R12, RZ, P1 ;  /* 0x000000ff0c00720c */ /* 0x000fe40000f25270 */
[----:B------:R-:W-:-:S02]  /*3440*/  SHF.R.U32.HI R8, RZ, R8, R13 ;  /* 0x00000008ff087219 */ /* 0x000fc4000001160d */
[----:B------:R-:W-:Y:S02]  /*3450*/  PLOP3.LUT P0, PT, P0, P1, PT, 0xf8, 0x8f ;  /* 0x00000000008f781c */ /* 0x000fe40000703f70 */
[----:B------:R-:W-:Y:S02]  /*3460*/  SHF.R.U32.HI R12, RZ, 0x1, R8 ;  /* 0x00000001ff0c7819 */ /* 0x000fe40000011608 */
[----:B------:R-:W-:-:S04]  /*3470*/  SEL R7, RZ, 0x1, !P0 ;  /* 0x00000001ff077807 */ /* 0x000fc80004000000 */
[----:B------:R-:W-:-:S04]  /*3480*/  LOP3.LUT R7, R7, 0x1, R12, 0xf8, !PT ;  /* 0x0000000107077812 */ /* 0x000fc800078ef80c */
[----:B------:R-:W-:-:S04]  /*3490*/  LOP3.LUT R7, R7, R8, RZ, 0xc0, !PT ;  /* 0x0000000807077212 */ /* 0x000fc800078ec0ff */
[----:B------:R-:W-:-:S04]  /*34a0*/  IADD3 R7, PT, PT, R12, R7, RZ ;  /* 0x000000070c077210 */ /* 0x000fc80007ffe0ff */
[----:B------:R-:W-:Y:S01]  /*34b0*/  LOP3.LUT R0, R7, R0, RZ, 0xfc, !PT ;  /* 0x0000000007007212 */ /* 0x000fe200078efcff */
[----:B------:R-:W-:Y:S06]  /*34c0*/  BRA `(.L_x_54) ;  /* 0x0000000000107947 */ /* 0x000fec0003800000 */
.L_x_53:
[----:B------:R-:W-:-:S04]  /*34d0*/  LOP3.LUT R0, R0, 0x80000000, RZ, 0xc0, !PT ;  /* 0x8000000000007812 */ /* 0x000fc800078ec0ff */
[----:B------:R-:W-:Y:S01]  /*34e0*/  LOP3.LUT R0, R0, 0x7f800000, RZ, 0xfc, !PT ;  /* 0x7f80000000007812 */ /* 0x000fe200078efcff */
[----:B------:R-:W-:Y:S06]  /*34f0*/  BRA `(.L_x_54) ;  /* 0x0000000000047947 */ /* 0x000fec0003800000 */
.L_x_52:
[----:B------:R-:W-:-:S07]  /*3500*/  LEA R0, R9, R0, 0x17 ;  /* 0x0000000009007211 */ /* 0x000fce00078eb8ff */
.L_x_54:
[----:B------:R-:W-:Y:S05]  /*3510*/  BSYNC.RECONVERGENT B1 ;  /* 0x0000000000017941 */ /* 0x000fea0003800200 */
.L_x_51:
[----:B------:R-:W-:Y:S05]  /*3520*/  BRA `(.L_x_55) ;  /* 0x0000000000207947 */ /* 0x000fea0003800000 */
.L_x_50:
[----:B------:R-:W-:-:S04]  /*3530*/  LOP3.LUT R0, R17, 0x80000000, R0, 0x48, !PT ;  /* 0x8000000011007812 */ /* 0x000fc800078e4800 */
[----:B------:R-:W-:Y:S01]  /*3540*/  LOP3.LUT R0, R0, 0x7f800000, RZ, 0xfc, !PT ;  /* 0x7f80000000007812 */ /* 0x000fe200078efcff */
[----:B------:R-:W-:Y:S06]  /*3550*/  BRA `(.L_x_55) ;  /* 0x0000000000147947 */ /* 0x000fec0003800000 */
.L_x_49:
[----:B------:R-:W-:Y:S01]  /*3560*/  LOP3.LUT R0, R17, 0x80000000, R0, 0x48, !PT ;  /* 0x8000000011007812 */ /* 0x000fe200078e4800 */
[----:B------:R-:W-:Y:S06]  /*3570*/  BRA `(.L_x_55) ;  /* 0x00000000000c7947 */ /* 0x000fec0003800000 */
.L_x_48:
[----:B------:R-:W0:Y:S01]  /*3580*/  MUFU.RSQ R0, -QNAN ;  /* 0xffc0000000007908 */ /* 0x000e220000001400 */
[----:B------:R-:W-:Y:S05]  /*3590*/  BRA `(.L_x_55) ;  /* 0x0000000000047947 */ /* 0x000fea0003800000 */
.L_x_47:
[----:B------:R-:W-:-:S07]  /*35a0*/  FADD.FTZ R0, R0, R3 ;  /* 0x0000000300007221 */ /* 0x000fce0000010000 */
.L_x_55:
[----:B------:R-:W-:Y:S05]  /*35b0*/  BSYNC.RECONVERGENT B0 ;  /* 0x0000000000007941 */ /* 0x000fea0003800200 */
.L_x_45:
[----:B------:R-:W-:Y:S01]  /*35c0*/  HFMA2 R9, -RZ, RZ, 0, 0 ;  /* 0x00000000ff097431 */ /* 0x000fe200000001ff */
[----:B------:R-:W-:Y:S02]  /*35d0*/  MOV R8, R2 ;  /* 0x0000000200087202 */ /* 0x000fe40000000f00 */
[----:B0-----:R-:W-:Y:S02]  /*35e0*/  MOV R7, R0 ;  /* 0x0000000000077202 */ /* 0x001fe40000000f00 */
[----:B------:R-:W-:Y:S05]  /*35f0*/  RET.REL.NODEC R8 `(_Z13naive_softmaxPfS_ii) ;  /* 0xffffffc808807950 */ /* 0x000fea0003c3ffff */
.L_x_56:
[----:B------:R-:W-:-:S00]  /*3600*/  BRA `(.L_x_56) ;  /* 0xfffffffc00fc7947 */ /* 0x000fc0000383ffff */
[----:B------:R-:W-:-:S00]  /*3610*/  NOP ;  /* 0x0000000000007918 */ /* 0x000fc00000000000 */
        /* <DEDUP_REMOVED lines=14> */
.L_x_57:


//--------------------- .nv.shared.reserved.0     --------------------------
	.section	.nv.shared.reserved.0,"aw",@nobits
	.weak		__nv_reservedSMEM_offset_0_alias
	.size		__nv_reservedSMEM_offset_0_alias, 0, 64
	.other		__nv_reservedSMEM_offset_0_alias,@"STO_CUDA_RESERVED_SHARED STV_DEFAULT"
__nv_reservedSMEM_offset_0_alias:
	.zero		0
	.zero		64


//--------------------- .nv.constant0._Z13naive_softmaxPfS_ii --------------------------
	.section	.nv.constant0._Z13naive_softmaxPfS_ii,"a",@progbits
	.sectionflags	@""
	.align	4
.nv.constant0._Z13naive_softmaxPfS_ii:
	.zero		920


//--------------------- SYMBOLS --------------------------

	.type		.nv.reservedSmem.offset0,@object
	.size		.nv.reservedSmem.offset0,0x4
